def matmul_kernel(
    a_ptr,
    b_ptr,
    c_ptr,
    M,
    N,
    K,
    stride_am,
    stride_ak,
    stride_bk,
    stride_bn,
    stride_cm,
    stride_cn,
    BLOCK_M: tl.constexpr,
    BLOCK_N: tl.constexpr,
    BLOCK_K: tl.constexpr,
    GROUP_M: tl.constexpr,
):
    pid = tl.program_id(axis=0)
    num_pid_m = tl.cdiv(M, BLOCK_M)
    num_pid_n = tl.cdiv(N, BLOCK_N)
    num_pid_in_group = GROUP_M * num_pid_n
    group_id = pid // num_pid_in_group
    first_pid_m = group_id * GROUP_M
    group_size_m = min(num_pid_m - first_pid_m, GROUP_M)
    pid_m = first_pid_m + ((pid % num_pid_in_group) % group_size_m)
    pid_n = (pid % num_pid_in_group) // group_size_m

    offs_am = (pid_m * BLOCK_M + tl.arange(0, BLOCK_M)) % M
    offs_bn = (pid_n * BLOCK_N + tl.arange(0, BLOCK_N)) % N
    offs_k = tl.arange(0, BLOCK_K)
    a_ptrs = a_ptr + offs_am[:, None] * stride_am + offs_k[None, :] * stride_ak
    b_ptrs = b_ptr + offs_k[:, None] * stride_bk + offs_bn[None, :] * stride_bn

    acc = tl.zeros((BLOCK_M, BLOCK_N), dtype=tl.float32)
    for kk in range(0, tl.cdiv(K, BLOCK_K)):
        a = tl.load(a_ptrs, mask=offs_k[None, :] < K - kk * BLOCK_K, other=0.0)
        b = tl.load(b_ptrs, mask=offs_k[:, None] < K - kk * BLOCK_K, other=0.0)
        acc = tl.dot(a, b, acc)
        a_ptrs += BLOCK_K * stride_ak
        b_ptrs += BLOCK_K * stride_bk

    c = acc.to(c_ptr.dtype.element_ty)
    offs_cm = pid_m * BLOCK_M + tl.arange(0, BLOCK_M)
    offs_cn = pid_n * BLOCK_N + tl.arange(0, BLOCK_N)
    c_ptrs = c_ptr + offs_cm[:, None] * stride_cm + offs_cn[None, :] * stride_cn
    mask = (offs_cm[:, None] < M) & (offs_cn[None, :] < N)
    tl.store(c_ptrs, c, mask=mask)

# config = {"BLOCK_K": 16, "BLOCK_M": 128, "BLOCK_N": 256, "GROUP_M": 8, "arch": "sm_100", "dtype": "fp16", "num_ctas": 1, "num_stages": 3, "num_warps": 4}
# arch = sm_100


// ===== COMPILED SASS (sm_100a) =====

	.target	sm_100a

	.elftype	@"ET_EXEC"


//--------------------- .note.nv.tkinfo           --------------------------
	.section	.note.nv.tkinfo,"",@"SHT_NOTE"
	.sectionflags	@"SHF_NOTE_NV_TKINFO"
	.tkinfo
        /*0018*/ 	.word	0x00000081
        /*0030*/ 	.string	""
        /*0030*/ 	.string	"ptxas-blackwell"
        /*0030*/ 	.string	"Cuda compilation tools, release 12.9, V12.9.86"
        /*0030*/ 	.string	"Build cuda_12.9.r12.9/compiler.36037853_0"
        /*0030*/ 	.string	"-v  -suppress-debug-info  -lineinfo  -arch sm_100a "



//--------------------- .note.nv.cuver            --------------------------
	.section	.note.nv.cuver,"",@"SHT_NOTE"
	.sectionflags	@"SHF_NOTE_NV_CUVER"
        /*0018*/ 	.short	0x0001
        /*001a*/ 	.short	0x0064
        /*001c*/ 	.short	0x0001
        /*001e*/ 	.short	0x0000
        /*0020*/ 	.short	0x0001
        /*0022*/ 	.short	0x0000


//--------------------- .nv.info                  --------------------------
	.section	.nv.info,"",@"SHT_CUDA_INFO"
	.align	4


	//----- nvinfo : EIATTR_REGCOUNT
	.align		4
        /*0000*/ 	.byte	0x04, 0x2f
        /*0002*/ 	.short	(.L_4 - .L_3)
	.align		4
.L_3:
        /*0004*/ 	.word	index@(matmul_kernel)
        /*0008*/ 	.word	0x000000fe


	//----- nvinfo : EIATTR_FRAME_SIZE
	.align		4
.L_4:
        /*000c*/ 	.byte	0x04, 0x11
        /*000e*/ 	.short	(.L_6 - .L_5)
	.align		4
.L_5:
        /*0010*/ 	.word	index@($__internal_2_$__cuda_sm10x_tcgen05_guardrail_trap_unallocated_columns_being_dealloced)
        /*0014*/ 	.word	0x00000000


	//----- nvinfo : EIATTR_FRAME_SIZE
	.align		4
.L_6:
        /*0018*/ 	.byte	0x04, 0x11
        /*001a*/ 	.short	(.L_8 - .L_7)
	.align		4
.L_7:
        /*001c*/ 	.word	index@($__internal_1_$__cuda_sm10x_tcgen05_guardrail_trap_phase_invalid_during_alloc)
        /*0020*/ 	.word	0x00000000


	//----- nvinfo : EIATTR_FRAME_SIZE
	.align		4
.L_8:
        /*0024*/ 	.byte	0x04, 0x11
        /*0026*/ 	.short	(.L_10 - .L_9)
	.align		4
.L_9:
        /*0028*/ 	.word	index@($__internal_0_$__cuda_sm10x_tcgen05_guardrail_trap_col_being_dealloced_not_returned_by_alloc)
        /*002c*/ 	.word	0x00000000


	//----- nvinfo : EIATTR_FRAME_SIZE
	.align		4
.L_10:
        /*0030*/ 	.byte	0x04, 0x11
        /*0032*/ 	.short	(.L_12 - .L_11)
	.align		4
.L_11:
        /*0034*/ 	.word	index@(matmul_kernel)
        /*0038*/ 	.word	0x00000000


	//----- nvinfo : EIATTR_MIN_STACK_SIZE
	.align		4
.L_12:
        /*003c*/ 	.byte	0x04, 0x12
        /*003e*/ 	.short	(.L_14 - .L_13)
	.align		4
.L_13:
        /*0040*/ 	.word	index@(matmul_kernel)
        /*0044*/ 	.word	0x00000000
.L_14:


//--------------------- .nv.info.matmul_kernel    --------------------------
	.section	.nv.info.matmul_kernel,"",@"SHT_CUDA_INFO"
	.sectionflags	@""
	.align	4


	//----- nvinfo : EIATTR_CUDA_API_VERSION
	.align		4
        /*0000*/ 	.byte	0x04, 0x37
        /*0002*/ 	.short	(.L_16 - .L_15)
.L_15:
        /*0004*/ 	.word	0x00000081


	//----- nvinfo : EIATTR_KPARAM_INFO
	.align		4
.L_16:
        /*0008*/ 	.byte	0x04, 0x17
        /*000a*/ 	.short	(.L_18 - .L_17)
.L_17:
        /*000c*/ 	.word	0x00000000
        /*0010*/ 	.short	0x000d
        /*0012*/ 	.short	0x0048
        /*0014*/ 	.byte	0x00, 0xf4, 0x21, 0x00


	//----- nvinfo : EIATTR_KPARAM_INFO
	.align		4
.L_18:
        /*0018*/ 	.byte	0x04, 0x17
        /*001a*/ 	.short	(.L_20 - .L_19)
.L_19:
        /*001c*/ 	.word	0x00000000
        /*0020*/ 	.short	0x000c
        /*0022*/ 	.short	0x0040
        /*0024*/ 	.byte	0x00, 0xf4, 0x21, 0x00


	//----- nvinfo : EIATTR_KPARAM_INFO
	.align		4
.L_20:
        /*0028*/ 	.byte	0x04, 0x17
        /*002a*/ 	.short	(.L_22 - .L_21)
.L_21:
        /*002c*/ 	.word	0x00000000
        /*0030*/ 	.short	0x000b
        /*0032*/ 	.short	0x0038
        /*0034*/ 	.byte	0x00, 0xf0, 0x11, 0x00


	//----- nvinfo : EIATTR_KPARAM_INFO
	.align		4
.L_22:
        /*0038*/ 	.byte	0x04, 0x17
        /*003a*/ 	.short	(.L_24 - .L_23)
.L_23:
        /*003c*/ 	.word	0x00000000
        /*0040*/ 	.short	0x000a
        /*0042*/ 	.short	0x0034
        /*0044*/ 	.byte	0x00, 0xf0, 0x11, 0x00


	//----- nvinfo : EIATTR_KPARAM_INFO
	.align		4
.L_24:
        /*0048*/ 	.byte	0x04, 0x17
        /*004a*/ 	.short	(.L_26 - .L_25)
.L_25:
        /*004c*/ 	.word	0x00000000
        /*0050*/ 	.short	0x0009
        /*0052*/ 	.short	0x0030
        /*0054*/ 	.byte	0x00, 0xf0, 0x11, 0x00


	//----- nvinfo : EIATTR_KPARAM_INFO
	.align		4
.L_26:
        /*0058*/ 	.byte	0x04, 0x17
        /*005a*/ 	.short	(.L_28 - .L_27)
.L_27:
        /*005c*/ 	.word	0x00000000
        /*0060*/ 	.short	0x0008
        /*0062*/ 	.short	0x002c
        /*0064*/ 	.byte	0x00, 0xf0, 0x11, 0x00


	//----- nvinfo : EIATTR_KPARAM_INFO
	.align		4
.L_28:
        /*0068*/ 	.byte	0x04, 0x17
        /*006a*/ 	.short	(.L_30 - .L_29)
.L_29:
        /*006c*/ 	.word	0x00000000
        /*0070*/ 	.short	0x0007
        /*0072*/ 	.short	0x0028
        /*0074*/ 	.byte	0x00, 0xf0, 0x11, 0x00


	//----- nvinfo : EIATTR_KPARAM_INFO
	.align		4
.L_30:
        /*0078*/ 	.byte	0x04, 0x17
        /*007a*/ 	.short	(.L_32 - .L_31)
.L_31:
        /*007c*/ 	.word	0x00000000
        /*0080*/ 	.short	0x0006
        /*0082*/ 	.short	0x0024
        /*0084*/ 	.byte	0x00, 0xf0, 0x11, 0x00


	//----- nvinfo : EIATTR_KPARAM_INFO
	.align		4
.L_32:
        /*0088*/ 	.byte	0x04, 0x17
        /*008a*/ 	.short	(.L_34 - .L_33)
.L_33:
        /*008c*/ 	.word	0x00000000
        /*0090*/ 	.short	0x0005
        /*0092*/ 	.short	0x0020
        /*0094*/ 	.byte	0x00, 0xf0, 0x11, 0x00


	//----- nvinfo : EIATTR_KPARAM_INFO
	.align		4
.L_34:
        /*0098*/ 	.byte	0x04, 0x17
        /*009a*/ 	.short	(.L_36 - .L_35)
.L_35:
        /*009c*/ 	.word	0x00000000
        /*00a0*/ 	.short	0x0004
        /*00a2*/ 	.short	0x001c
        /*00a4*/ 	.byte	0x00, 0xf0, 0x11, 0x00


	//----- nvinfo : EIATTR_KPARAM_INFO
	.align		4
.L_36:
        /*00a8*/ 	.byte	0x04, 0x17
        /*00aa*/ 	.short	(.L_38 - .L_37)
.L_37:
        /*00ac*/ 	.word	0x00000000
        /*00b0*/ 	.short	0x0003
        /*00b2*/ 	.short	0x0018
        /*00b4*/ 	.byte	0x00, 0xf0, 0x11, 0x00


	//----- nvinfo : EIATTR_KPARAM_INFO
	.align		4
.L_38:
        /*00b8*/ 	.byte	0x04, 0x17
        /*00ba*/ 	.short	(.L_40 - .L_39)
.L_39:
        /*00bc*/ 	.word	0x00000000
        /*00c0*/ 	.short	0x0002
        /*00c2*/ 	.short	0x0010
        /*00c4*/ 	.byte	0x00, 0xf4, 0x21, 0x00


	//----- nvinfo : EIATTR_KPARAM_INFO
	.align		4
.L_40:
        /*00c8*/ 	.byte	0x04, 0x17
        /*00ca*/ 	.short	(.L_42 - .L_41)
.L_41:
        /*00cc*/ 	.word	0x00000000
        /*00d0*/ 	.short	0x0001
        /*00d2*/ 	.short	0x0008
        /*00d4*/ 	.byte	0x00, 0xf4, 0x21, 0x00


	//----- nvinfo : EIATTR_KPARAM_INFO
	.align		4
.L_42:
        /*00d8*/ 	.byte	0x04, 0x17
        /*00da*/ 	.short	(.L_44 - .L_43)
.L_43:
        /*00dc*/ 	.word	0x00000000
        /*00e0*/ 	.short	0x0000
        /*00e2*/ 	.short	0x0000
        /*00e4*/ 	.byte	0x00, 0xf4, 0x21, 0x00


	//----- nvinfo : EIATTR_AT_ENTRY_FRAGMENTS
	.align		4
.L_44:
        /*00e8*/ 	.byte	0x04, 0x4f
        /*00ea*/ 	.short	(.L_46 - .L_45)


	//   ....[0]....
.L_45:
        /*00ec*/ 	.word	0x00000004


	//----- nvinfo : EIATTR_RESERVED_SMEM_USED
	.align		4
.L_46:
        /*00f0*/ 	.byte	0x01, 0x41
	.zero		2


	//----- nvinfo : EIATTR_SPARSE_MMA_MASK
	.align		4
        /*00f4*/ 	.byte	0x03, 0x50
        /*00f6*/ 	.short	0x0000


	//----- nvinfo : EIATTR_TCGEN05_1CTA_USED
	.align		4
        /*00f8*/ 	.byte	0x01, 0x51
	.zero		2


	//----- nvinfo : EIATTR_MAXREG_COUNT
	.align		4
        /*00fc*/ 	.byte	0x03, 0x1b
        /*00fe*/ 	.short	0x00ff


	//----- nvinfo : EIATTR_NUM_BARRIERS
	.align		4
        /*0100*/ 	.byte	0x02, 0x4c
        /*0102*/ 	.byte	0x01
	.zero		1


	//----- nvinfo : EIATTR_INT_WARP_WIDE_INSTR_OFFSETS
	.align		4
        /*0104*/ 	.byte	0x04, 0x31
        /*0106*/ 	.short	(.L_48 - .L_47)


	//   ....[0]....
.L_47:
        /*0108*/ 	.word	0x00002500


	//   ....[1]....
        /*010c*/ 	.word	0x00002530


	//   ....[2]....
        /*0110*/ 	.word	0x000032c0


	//   ....[3]....
        /*0114*/ 	.word	0x0000d4f0


	//   ....[4]....
        /*0118*/ 	.word	0x0000d540


	//----- nvinfo : EIATTR_COOP_GROUP_MASK_REGIDS
	.align		4
.L_48:
        /*011c*/ 	.byte	0x04, 0x29
        /*011e*/ 	.short	(.L_50 - .L_49)


	//   ....[0]....
.L_49:
        /*0120*/ 	.word	0xffffffff


	//   ....[1]....
        /*0124*/ 	.word	0xffffffff


	//   ....[2]....
        /*0128*/ 	.word	0xffffffff


	//   ....[3]....
        /*012c*/ 	.word	0xffffffff


	//----- nvinfo : EIATTR_COOP_GROUP_INSTR_OFFSETS
	.align		4
.L_50:
        /*0130*/ 	.byte	0x04, 0x28
        /*0132*/ 	.short	(.L_52 - .L_51)


	//   ....[0]....
.L_51:
        /*0134*/ 	.word	0x00000070


	//   ....[1]....
        /*0138*/ 	.word	0x00000330


	//   ....[2]....
        /*013c*/ 	.word	0x0000d380


	//   ....[3]....
        /*0140*/ 	.word	0x0000d5f0


	//----- nvinfo : EIATTR_VRC_CTA_INIT_COUNT
	.align		4
.L_52:
        /*0144*/ 	.byte	0x02, 0x4a
        /*0146*/ 	.byte	0x80
	.zero		1


	//----- nvinfo : EIATTR_MBARRIER_INSTR_OFFSETS
	.align		4
        /*0148*/ 	.byte	0x04, 0x39
        /*014a*/ 	.short	(.L_54 - .L_53)


	//   ....[0]....
.L_53:
        /*014c*/ 	.word	0x000026c0
        /*0150*/ 	.word	0x000000ff
        /*0154*/ 	.word	0x00000000
        /*0158*/ 	.short	0x0100
        /*015a*/ 	.byte	0x0b
	.zero		1


	//   ....[1]....
        /*015c*/ 	.word	0x00003300
        /*0160*/ 	.word	0x000000ff
        /*0164*/ 	.word	0x00004008
        /*0168*/ 	.short	0x0100
        /*016a*/ 	.byte	0x0e
	.zero		1


	//   ....[2]....
        /*016c*/ 	.word	0x000045e0
        /*0170*/ 	.word	0x000000ff
        /*0174*/ 	.word	0x00000000
        /*0178*/ 	.short	0x010a
        /*017a*/ 	.byte	0x0b
	.zero		1


	//   ....[3]....
        /*017c*/ 	.word	0x000051c0
        /*0180*/ 	.word	0x000000ff
        /*0184*/ 	.word	0x00000000
        /*0188*/ 	.short	0x010a
        /*018a*/ 	.byte	0x0b
	.zero		1


	//   ....[4]....
        /*018c*/ 	.word	0x00005350
        /*0190*/ 	.word	0x000000ff
        /*0194*/ 	.word	0x00004000
        /*0198*/ 	.short	0x0108
        /*019a*/ 	.byte	0x0e
	.zero		1


	//   ....[5]....
        /*019c*/ 	.word	0x000053c0
        /*01a0*/ 	.word	0x000000ff
        /*01a4*/ 	.word	0x00004008
        /*01a8*/ 	.short	0x0108
        /*01aa*/ 	.byte	0x0e
	.zero		1


	//   ....[6]....
        /*01ac*/ 	.word	0x0000d610
        /*01b0*/ 	.word	0x000000ff
        /*01b4*/ 	.word	0x00000000
        /*01b8*/ 	.short	0x010a
        /*01ba*/ 	.byte	0x0b
	.zero		1


	//   ....[7]....
        /*01bc*/ 	.word	0x0000d640
        /*01c0*/ 	.word	0x000000ff
        /*01c4*/ 	.word	0x00000000
        /*01c8*/ 	.short	0x010a
        /*01ca*/ 	.byte	0x0b
	.zero		1


	//----- nvinfo : EIATTR_NUM_MBARRIERS
	.align		4
.L_54:
        /*01cc*/ 	.byte	0x03, 0x38
        /*01ce*/ 	.short	0x0002


	//----- nvinfo : EIATTR_EXIT_INSTR_OFFSETS
	.align		4
        /*01d0*/ 	.byte	0x04, 0x1c
        /*01d2*/ 	.short	(.L_56 - .L_55)


	//   ....[0]....
.L_55:
        /*01d4*/ 	.word	0x0000d600


	//----- nvinfo : EIATTR_REQNTID
	.align		4
.L_56:
        /*01d8*/ 	.byte	0x04, 0x10
        /*01da*/ 	.short	(.L_58 - .L_57)
.L_57:
        /*01dc*/ 	.word	0x00000080
        /*01e0*/ 	.word	0x00000001
        /*01e4*/ 	.word	0x00000001


	//----- nvinfo : EIATTR_CRS_STACK_SIZE
	.align		4
.L_58:
        /*01e8*/ 	.byte	0x04, 0x1e
        /*01ea*/ 	.short	(.L_60 - .L_59)
.L_59:
        /*01ec*/ 	.word	0x00000000


	//----- nvinfo : EIATTR_CBANK_PARAM_SIZE
	.align		4
.L_60:
        /*01f0*/ 	.byte	0x03, 0x19
        /*01f2*/ 	.short	0x0050


	//----- nvinfo : EIATTR_PARAM_CBANK
	.align		4
        /*01f4*/ 	.byte	0x04, 0x0a
        /*01f6*/ 	.short	(.L_62 - .L_61)
	.align		4
.L_61:
        /*01f8*/ 	.word	index@(.nv.constant0.matmul_kernel)
        /*01fc*/ 	.short	0x0380
        /*01fe*/ 	.short	0x0050


	//----- nvinfo : EIATTR_SW_WAR
	.align		4
.L_62:
        /*0200*/ 	.byte	0x04, 0x36
        /*0202*/ 	.short	(.L_64 - .L_63)
.L_63:
        /*0204*/ 	.word	0x00000008
.L_64:


//--------------------- .nv.compat                --------------------------
	.section	.nv.compat,"",@"SHT_CUDA_COMPAT_INFO"
	.align	4
        /*0000*/ 	.byte	0x02, 0x02, 0x02, 0x00, 0x02, 0x05, 0x05, 0x00, 0x02, 0x03, 0x00, 0x00, 0x02, 0x06, 0x01, 0x00


//--------------------- .nv.callgraph             --------------------------
	.section	.nv.callgraph,"",@"SHT_CUDA_CALLGRAPH"
	.align	4
	.sectionentsize	8
	.align		4
        /*0000*/ 	.word	0x00000000
	.align		4
        /*0004*/ 	.word	0xffffffff
	.align		4
        /*0008*/ 	.word	0x00000000
	.align		4
        /*000c*/ 	.word	0xfffffffe
	.align		4
        /*0010*/ 	.word	0x00000000
	.align		4
        /*0014*/ 	.word	0xfffffffd
	.align		4
        /*0018*/ 	.word	0x00000000
	.align		4
        /*001c*/ 	.word	0xfffffffc


//--------------------- .text.matmul_kernel       --------------------------
	.section	.text.matmul_kernel,"ax",@progbits
	.align	128
        .global         matmul_kernel
        .type           matmul_kernel,@function
        .size           matmul_kernel,(.L_x_21 - matmul_kernel)
        .other          matmul_kernel,@"STO_CUDA_ENTRY STV_DEFAULT"
matmul_kernel:
.text.matmul_kernel:
[----:B------:R-:W0:Y:S01]  /*0000*/  LDC R1, c[0x0][0x37c] ;  /* 0x0000df00ff017b82 */ /* 0x000e220000000800 */
[----:B------:R-:W1:Y:S01]  /*0010*/  S2R R3, SR_TID.X ;  /* 0x0000000000037919 */ /* 0x000e620000002100 */
[----:B------:R-:W2:Y:S01]  /*0020*/  LDCU.64 UR16, c[0x0][0x358] ;  /* 0x00006b00ff1077ac */ /* 0x000ea20008000a00 */
[----:B-1----:R-:W-:-:S13]  /*0030*/  ISETP.GE.U32.AND P0, PT, R3, 0x20, PT ;  /* 0x000000200300780c */ /* 0x002fda0003f06070 */
[----:B------:R-:W-:Y:S02]  /*0040*/  VOTEU.ANY UP0, P0 ;  /* 0x0000000000ff7886 */ /* 0x000fe40000000100 */
[----:B0-2---:R-:W-:Y:S05]  /*0050*/  BRA.U UP0, `(.L_x_0) ;  /* 0x0000000100b87547 */ /* 0x005fea000b800000 */
[----:B------:R-:W0:Y:S01]  /*0060*/  S2UR UR6, SR_CgaCtaId ;  /* 0x00000000000679c3 */ /* 0x000e220000008800 */
[----:B------:R-:W-:Y:S01]  /*0070*/  NOP ;  /* 0x0000000000007918 */ /* 0x000fe20000000000 */
[----:B------:R-:W-:Y:S02]  /*0080*/  UMOV UR4, 0x40 ;  /* 0x0000004000047882 */ /* 0x000fe40000000000 */
[----:B0-----:R-:W-:-:S09]  /*0090*/  ULEA UR4, UR6, UR4, 0x18 ;  /* 0x0000000406047291 */ /* 0x001fd2000f8ec0ff */
[----:B------:R-:W0:Y:S01]  /*00a0*/  LDS.U8 R0, [UR4] ;  /* 0x00000004ff007984 */ /* 0x000e220008000000 */
[----:B------:R-:W-:Y:S02]  /*00b0*/  UMOV UR4, 0x400 ;  /* 0x0000040000047882 */ /* 0x000fe40000000000 */
[----:B------:R-:W-:Y:S01]  /*00c0*/  ULEA UR4, UR6, UR4, 0x18 ;  /* 0x0000000406047291 */ /* 0x000fe2000f8ec0ff */
[----:B0-----:R-:W-:-:S13]  /*00d0*/  ISETP.NE.AND P0, PT, R0, RZ, PT ;  /* 0x000000ff0000720c */ /* 0x001fda0003f05270 */
[----:B------:R-:W-:Y:S05]  /*00e0*/  @P0 BRA `(.L_x_1) ;  /* 0x00000000007c0947 */ /* 0x000fea0003800000 */
[----:B------:R-:W-:-:S13]  /*00f0*/  ELECT P0, URZ, PT ;  /* 0x0000000000ff782f */ /* 0x000fda0003800000 */
[----:B------:R-:W-:Y:S05]  /*0100*/  @!P0 BRA `(.L_x_2) ;  /* 0x0000000000848947 */ /* 0x000fea0003800000 */
[----:B------:R-:W-:Y:S01]  /*0110*/  UMOV UR5, 0x10 ;  /* 0x0000001000057882 */ /* 0x000fe20000000000 */
[----:B------:R-:W-:Y:S02]  /*0120*/  IMAD.MOV.U32 R7, RZ, RZ, 0x1 ;  /* 0x00000001ff077424 */ /* 0x000fe400078e00ff */
[----:B------:R-:W-:Y:S02]  /*0130*/  IMAD.MOV.U32 R5, RZ, RZ, 0xffff ;  /* 0x0000ffffff057424 */ /* 0x000fe400078e00ff */
[----:B------:R-:W-:Y:S04]  /*0140*/  DEPBAR.LE SB0, 0x36 ;  /* 0x00008d800000791a */ /* 0x000fe80000000000 */
[----:B------:R-:W0:Y:S02]  /*0150*/  UTCATOMSWS.FIND_AND_SET.ALIGN UP1, UR5, UR5 ;  /* 0x00000005000575e3 */ /* 0x000e240008020800 */
[----:B0-----:R-:W-:-:S04]  /*0160*/  PLOP3.LUT P0, PT, PT, PT, UP1, 0x80, 0x8 ;  /* 0x000000000008781c */ /* 0x001fc80003f0f018 */
[----:B------:R-:W-:-:S04]  /*0170*/  SEL R0, RZ, 0xffffffff, !P0 ;  /* 0xffffffffff007807 */ /* 0x000fc80004000000 */
[----:B------:R-:W-:Y:S01]  /*0180*/  ISETP.NE.AND P0, PT, R0, RZ, PT ;  /* 0x000000ff0000720c */ /* 0x000fe20003f05270 */
[----:B------:R-:W-:-:S12]  /*0190*/  IMAD.U32 R0, RZ, RZ, UR5 ;  /* 0x00000005ff007e24 */ /* 0x000fd8000f8e00ff */
[----:B------:R-:W-:Y:S05]  /*01a0*/  @P0 BRA `(.L_x_3) ;  /* 0x0000000000240947 */ /* 0x000fea0003800000 */
.L_x_4:
[----:B------:R-:W-:Y:S05]  /*01b0*/  NANOSLEEP 0x64 ;  /* 0x000000640000795d */ /* 0x000fea0003800000 */
[----:B------:R-:W-:-:S05]  /*01c0*/  UMOV UR5, 0x10 ;  /* 0x0000001000057882 */ /* 0x000fca0000000000 */
[----:B------:R-:W-:Y:S04]  /*01d0*/  DEPBAR.LE SB0, 0x36 ;  /* 0x00008d800000791a */ /* 0x000fe80000000000 */
[----:B------:R-:W0:Y:S02]  /*01e0*/  UTCATOMSWS.FIND_AND_SET.ALIGN UP1, UR5, UR5 ;  /* 0x00000005000575e3 */ /* 0x000e240008020800 */
[----:B0-----:R-:W-:-:S04]  /*01f0*/  PLOP3.LUT P0, PT, PT, PT, UP1, 0x80, 0x8 ;  /* 0x000000000008781c */ /* 0x001fc80003f0f018 */
[----:B------:R-:W-:-:S04]  /*0200*/  SEL R0, RZ, 0xffffffff, !P0 ;  /* 0xffffffffff007807 */ /* 0x000fc80004000000 */
[----:B------:R-:W-:Y:S01]  /*0210*/  ISETP.NE.AND P0, PT, R0, RZ, PT ;  /* 0x000000ff0000720c */ /* 0x000fe20003f05270 */
[----:B------:R-:W-:-:S12]  /*0220*/  IMAD.U32 R0, RZ, RZ, UR5 ;  /* 0x00000005ff007e24 */ /* 0x000fd8000f8e00ff */
[----:B------:R-:W-:Y:S05]  /*0230*/  @!P0 BRA `(.L_x_4) ;  /* 0xfffffffc00dc8947 */ /* 0x000fea000383ffff */
.L_x_3:
[C---:B------:R-:W-:Y:S01]  /*0240*/  VIADD R4, R0.reuse, 0x10 ;  /* 0x0000001000047836 */ /* 0x040fe20000000000 */
[----:B------:R-:W-:Y:S01]  /*0250*/  UMOV UR5, 0x50 ;  /* 0x0000005000057882 */ /* 0x000fe20000000000 */
[----:B------:R-:W-:Y:S01]  /*0260*/  SHF.L.U32 R2, R5, R0, RZ ;  /* 0x0000000005027219 */ /* 0x000fe200000006ff */
[----:B------:R-:W-:Y:S01]  /*0270*/  ULEA UR5, UR6, UR5, 0x18 ;  /* 0x0000000506057291 */ /* 0x000fe2000f8ec0ff */
[----:B------:R-:W-:Y:S01]  /*0280*/  IMAD.SHL.U32 R0, R0, 0x20, RZ ;  /* 0x0000002000007824 */ /* 0x000fe200078e00ff */
[----:B------:R-:W-:-:S04]  /*0290*/  SHF.L.U32 R5, R7, R4, RZ ;  /* 0x0000000407057219 */ /* 0x000fc800000006ff */
[----:B------:R-:W-:-:S05]  /*02a0*/  LOP3.LUT R2, R5, R2, RZ, 0xfc, !PT ;  /* 0x0000000205027212 */ /* 0x000fca00078efcff */
[----:B------:R0:W-:Y:S04]  /*02b0*/  ATOMS.OR RZ, [UR5], R2 ;  /* 0x00000002ffff798c */ /* 0x0001e8000b000005 */
[----:B------:R0:W-:Y:S01]  /*02c0*/  STS [UR4], R0 ;  /* 0x00000000ff007988 */ /* 0x0001e20008000804 */
[----:B------:R-:W-:Y:S05]  /*02d0*/  BRA `(.L_x_2) ;  /* 0x0000000000107947 */ /* 0x000fea0003800000 */
.L_x_1:
[----:B------:R-:W-:Y:S01]  /*02e0*/  IMAD.MOV.U32 R0, RZ, RZ, -0x1 ;  /* 0xffffffffff007424 */ /* 0x000fe200078e00ff */
[----:B------:R-:W-:-:S04]  /*02f0*/  MOV R4, 0x320 ;  /* 0x0000032000047802 */ /* 0x000fc80000000f00 */
[----:B------:R0:W-:Y:S03]  /*0300*/  STS [UR4], R0 ;  /* 0x00000000ff007988 */ /* 0x0001e60008000804 */
[----:B0-----:R-:W-:Y:S05]  /*0310*/  CALL.REL.NOINC `($__internal_1_$__cuda_sm10x_tcgen05_guardrail_trap_phase_invalid_during_alloc) ;  /* 0x000000d000e07944 */ /* 0x001fea0003c00000 */
.L_x_2:
[----:B------:R-:W-:Y:S05]  /*0320*/  WARPSYNC.ALL ;  /* 0x0000000000007948 */ /* 0x000fea0003800000 */
[----:B------:R-:W-:Y:S01]  /*0330*/  NOP ;  /* 0x0000000000007918 */ /* 0x000fe20000000000 */
.L_x_0:
[----:B------:R-:W1:Y:S01]  /*0340*/  LDC.64 R58, c[0x0][0x398] ;  /* 0x0000e600ff3a7b82 */ /* 0x000e620000000a00 */
[----:B------:R-:W2:Y:S01]  /*0350*/  S2R R7, SR_CTAID.X ;  /* 0x0000000000077919 */ /* 0x000ea20000002500 */
[----:B------:R-:W-:Y:S01]  /*0360*/  UMOV UR4, 0x400 ;  /* 0x0000040000047882 */ /* 0x000fe20000000000 */
[----:B------:R-:W-:Y:S01]  /*0370*/  SHF.R.U32.HI R98, RZ, 0x5, R3 ;  /* 0x00000005ff627819 */ /* 0x000fe20000011603 */
[----:B------:R-:W3:Y:S04]  /*0380*/  LDCU.128 UR20, c[0x0][0x380] ;  /* 0x00007000ff1477ac */ /* 0x000ee80008000c00 */
[----:B------:R-:W4:Y:S01]  /*0390*/  S2UR UR5, SR_CgaCtaId ;  /* 0x00000000000579c3 */ /* 0x000f220000008800 */
[----:B01----:R-:W-:Y:S01]  /*03a0*/  VIADD R0, R59, 0xff ;  /* 0x000000ff3b007836 */ /* 0x003fe20000000000 */
[----:B------:R-:W-:-:S06]  /*03b0*/  IABS R15, R58 ;  /* 0x0000003a000f7213 */ /* 0x000fcc0000000000 */
[----:B------:R-:W-:Y:S01]  /*03c0*/  BAR.SYNC.DEFER_BLOCKING 0x0 ;  /* 0x0000000000007b1d */ /* 0x000fe20000010000 */
[----:B------:R-:W-:Y:S02]  /*03d0*/  ISETP.NE.AND P3, PT, R58, RZ, PT ;  /* 0x000000ff3a00720c */ /* 0x000fe40003f65270 */
[----:B------:R-:W-:Y:S01]  /*03e0*/  SHF.R.S32.HI R5, RZ, 0x1f, R0 ;  /* 0x0000001fff057819 */ /* 0x000fe20000011400 */
[----:B----4-:R-:W-:-:S03]  /*03f0*/  ULEA UR14, UR5, UR4, 0x18 ;  /* 0x00000004050e7291 */ /* 0x010fc6000f8ec0ff */
[----:B------:R-:W-:Y:S02]  /*0400*/  LEA.HI R5, R5, R0, RZ, 0x8 ;  /* 0x0000000005057211 */ /* 0x000fe400078f40ff */
[----:B--2---:R-:W-:Y:S01]  /*0410*/  IABS R8, R7 ;  /* 0x0000000700087213 */ /* 0x004fe20000000000 */
[----:B------:R-:W-:Y:S01]  /*0420*/  UIADD3 UR7, UPT, UPT, UR14, 0x4000, URZ ;  /* 0x000040000e077890 */ /* 0x000fe2000fffe0ff */
[----:B------:R-:W-:-:S05]  /*0430*/  SHF.R.S32.HI R5, RZ, 0x8, R5 ;  /* 0x00000008ff057819 */ /* 0x000fca0000011405 */
[----:B------:R-:W-:-:S05]  /*0440*/  IMAD.SHL.U32 R2, R5, 0x8, RZ ;  /* 0x0000000805027824 */ /* 0x000fca00078e00ff */
[-C--:B------:R-:W-:Y:S02]  /*0450*/  IABS R9, R2.reuse ;  /* 0x0000000200097213 */ /* 0x080fe40000000000 */
[----:B------:R-:W-:Y:S02]  /*0460*/  IABS R10, R2 ;  /* 0x00000002000a7213 */ /* 0x000fe40000000000 */
[----:B------:R-:W0:Y:S08]  /*0470*/  I2F.RP R0, R9 ;  /* 0x0000000900007306 */ /* 0x000e300000209400 */
[----:B0-----:R-:W0:Y:S02]  /*0480*/  MUFU.RCP R0, R0 ;  /* 0x0000000000007308 */ /* 0x001e240000001000 */
[----:B0-----:R-:W-:-:S02]  /*0490*/  VIADD R4, R0, 0xffffffe ;  /* 0x0ffffffe00047836 */ /* 0x001fc40000000000 */
[----:B------:R-:W-:-:S04]  /*04a0*/  IMAD.MOV R0, RZ, RZ, -R10 ;  /* 0x000000ffff007224 */ /* 0x000fc800078e0a0a */
[----:B------:R0:W1:Y:S02]  /*04b0*/  F2I.FTZ.U32.TRUNC.NTZ R5, R4 ;  /* 0x0000000400057305 */ /* 0x000064000021f000 */
[----:B0-----:R-:W-:Y:S02]  /*04c0*/  IMAD.MOV.U32 R4, RZ, RZ, RZ ;  /* 0x000000ffff047224 */ /* 0x001fe400078e00ff */
[----:B-1----:R-:W-:-:S04]  /*04d0*/  IMAD.MOV R6, RZ, RZ, -R5 ;  /* 0x000000ffff067224 */ /* 0x002fc800078e0a05 */
[----:B------:R-:W-:Y:S02]  /*04e0*/  IMAD R11, R6, R9, RZ ;  /* 0x00000009060b7224 */ /* 0x000fe400078e02ff */
[----:B------:R-:W-:Y:S02]  /*04f0*/  IMAD.MOV.U32 R6, RZ, RZ, R8 ;  /* 0x000000ffff067224 */ /* 0x000fe400078e0008 */
[----:B------:R-:W-:-:S06]  /*0500*/  IMAD.HI.U32 R5, R5, R11, R4 ;  /* 0x0000000b05057227 */ /* 0x000fcc00078e0004 */
[----:B------:R-:W-:-:S04]  /*0510*/  IMAD.HI.U32 R5, R5, R6, RZ ;  /* 0x0000000605057227 */ /* 0x000fc800078e00ff */
[----:B------:R-:W-:-:S05]  /*0520*/  IMAD R0, R5, R0, R6 ;  /* 0x0000000005007224 */ /* 0x000fca00078e0206 */
[----:B------:R-:W-:-:S13]  /*0530*/  ISETP.GT.U32.AND P1, PT, R9, R0, PT ;  /* 0x000000000900720c */ /* 0x000fda0003f24070 */
[----:B------:R-:W-:Y:S02]  /*0540*/  @!P1 IMAD.IADD R0, R0, 0x1, -R9 ;  /* 0x0000000100009824 */ /* 0x000fe400078e0a09 */
[----:B------:R-:W-:Y:S01]  /*0550*/  @!P1 VIADD R5, R5, 0x1 ;  /* 0x0000000105059836 */ /* 0x000fe20000000000 */
[----:B------:R-:W-:Y:S02]  /*0560*/  ISETP.NE.AND P1, PT, R2, RZ, PT ;  /* 0x000000ff0200720c */ /* 0x000fe40003f25270 */
[----:B------:R-:W-:Y:S02]  /*0570*/  ISETP.GE.U32.AND P0, PT, R0, R9, PT ;  /* 0x000000090000720c */ /* 0x000fe40003f06070 */
[----:B------:R-:W-:-:S04]  /*0580*/  LOP3.LUT R0, R7, R2, RZ, 0x3c, !PT ;  /* 0x0000000207007212 */ /* 0x000fc800078e3cff */
[----:B------:R-:W-:Y:S01]  /*0590*/  ISETP.GE.AND P2, PT, R0, RZ, PT ;  /* 0x000000ff0000720c */ /* 0x000fe20003f46270 */
[----:B------:R-:W-:-:S06]  /*05a0*/  VIADD R0, R58, 0x7f ;  /* 0x0000007f3a007836 */ /* 0x000fcc0000000000 */
[----:B------:R-:W-:-:S04]  /*05b0*/  @P0 VIADD R5, R5, 0x1 ;  /* 0x0000000105050836 */ /* 0x000fc80000000000 */
[----:B------:R-:W-:Y:S01]  /*05c0*/  IMAD.MOV.U32 R4, RZ, RZ, R5 ;  /* 0x000000ffff047224 */ /* 0x000fe200078e0005 */
[----:B------:R-:W-:-:S03]  /*05d0*/  SHF.R.S32.HI R5, RZ, 0x1f, R0 ;  /* 0x0000001fff057819 */ /* 0x000fc60000011400 */
[----:B------:R-:W-:Y:S01]  /*05e0*/  @!P2 IMAD.MOV R4, RZ, RZ, -R4 ;  /* 0x000000ffff04a224 */ /* 0x000fe200078e0a04 */
[----:B------:R-:W-:Y:S02]  /*05f0*/  @!P1 LOP3.LUT R4, RZ, R2, RZ, 0x33, !PT ;  /* 0x00000002ff049212 */ /* 0x000fe400078e33ff */
[----:B------:R-:W-:-:S03]  /*0600*/  LEA.HI R5, R5, R0, RZ, 0x7 ;  /* 0x0000000005057211 */ /* 0x000fc600078f38ff */
[----:B------:R-:W-:Y:S02]  /*0610*/  IMAD.SHL.U32 R10, R4, 0x8, RZ ;  /* 0x00000008040a7824 */ /* 0x000fe400078e00ff */
[----:B------:R-:W-:-:S03]  /*0620*/  IMAD.MOV R4, RZ, RZ, -R4 ;  /* 0x000000ffff047224 */ /* 0x000fc600078e0a04 */
[----:B------:R-:W-:Y:S01]  /*0630*/  LEA.HI.SX32 R5, R5, -R10, 0x19 ;  /* 0x8000000a05057211 */ /* 0x000fe200078fcaff */
[----:B------:R-:W-:Y:S02]  /*0640*/  IMAD R8, R2, R4, R7 ;  /* 0x0000000402087224 */ /* 0x000fe400078e0207 */
[----:B------:R-:W-:Y:S01]  /*0650*/  IMAD.MOV.U32 R4, RZ, RZ, RZ ;  /* 0x000000ffff047224 */ /* 0x000fe200078e00ff */
[----:B------:R-:W-:Y:S02]  /*0660*/  VIMNMX R13, PT, PT, R5, 0x8, PT ;  /* 0x00000008050d7848 */ /* 0x000fe40003fe0100 */
[----:B------:R-:W-:Y:S02]  /*0670*/  IABS R11, R8 ;  /* 0x00000008000b7213 */ /* 0x000fe40000000000 */
[----:B------:R-:W-:-:S04]  /*0680*/  IABS R9, R13 ;  /* 0x0000000d00097213 */ /* 0x000fc80000000000 */
[----:B------:R-:W0:Y:S08]  /*0690*/  I2F.RP R0, R9 ;  /* 0x0000000900007306 */ /* 0x000e300000209400 */
[----:B0-----:R-:W0:Y:S02]  /*06a0*/  MUFU.RCP R0, R0 ;  /* 0x0000000000007308 */ /* 0x001e240000001000 */
[----:B0-----:R-:W-:-:S06]  /*06b0*/  VIADD R5, R0, 0xffffffe ;  /* 0x0ffffffe00057836 */ /* 0x001fcc0000000000 */
[----:B------:R-:W0:Y:S02]  /*06c0*/  F2I.FTZ.U32.TRUNC.NTZ R5, R5 ;  /* 0x0000000500057305 */ /* 0x000e24000021f000 */
[----:B0-----:R-:W-:-:S04]  /*06d0*/  IMAD.MOV R6, RZ, RZ, -R5 ;  /* 0x000000ffff067224 */ /* 0x001fc800078e0a05 */
[----:B------:R-:W-:Y:S01]  /*06e0*/  IMAD.MOV.U32 R2, RZ, RZ, R6 ;  /* 0x000000ffff027224 */ /* 0x000fe200078e0006 */
[----:B------:R-:W-:-:S03]  /*06f0*/  IABS R6, R59 ;  /* 0x0000003b00067213 */ /* 0x000fc60000000000 */
[----:B------:R-:W-:Y:S01]  /*0700*/  IMAD R7, R2, R9, RZ ;  /* 0x0000000902077224 */ /* 0x000fe200078e02ff */
[----:B------:R-:W-:-:S03]  /*0710*/  IABS R2, R13 ;  /* 0x0000000d00027213 */ /* 0x000fc60000000000 */
[----:B------:R-:W-:Y:S02]  /*0720*/  IMAD.HI.U32 R4, R5, R7, R4 ;  /* 0x0000000705047227 */ /* 0x000fe400078e0004 */
[----:B------:R-:W0:Y:S02]  /*0730*/  I2F.RP R7, R6 ;  /* 0x0000000600077306 */ /* 0x000e240000209400 */
[----:B------:R-:W-:Y:S02]  /*0740*/  IMAD.MOV R0, RZ, RZ, -R2 ;  /* 0x000000ffff007224 */ /* 0x000fe400078e0a02 */
[----:B------:R-:W-:-:S04]  /*0750*/  IMAD.HI.U32 R4, R4, R11, RZ ;  /* 0x0000000b04047227 */ /* 0x000fc800078e00ff */
[----:B------:R-:W-:Y:S01]  /*0760*/  IMAD R0, R4, R0, R11 ;  /* 0x0000000004007224 */ /* 0x000fe200078e020b */
[----:B------:R-:W1:Y:S04]  /*0770*/  I2F.RP R2, R15 ;  /* 0x0000000f00027306 */ /* 0x000e680000209400 */
[----:B------:R-:W-:-:S04]  /*0780*/  ISETP.GT.U32.AND P1, PT, R9, R0, PT ;  /* 0x000000000900720c */ /* 0x000fc80003f24070 */
[----:B0-----:R-:W-:Y:S08]  /*0790*/  MUFU.RCP R7, R7 ;  /* 0x0000000700077308 */ /* 0x001ff00000001000 */
[----:B-1----:R-:W0:Y:S01]  /*07a0*/  MUFU.RCP R2, R2 ;  /* 0x0000000200027308 */ /* 0x002e220000001000 */
[----:B------:R-:W-:Y:S02]  /*07b0*/  @!P1 IMAD.IADD R0, R0, 0x1, -R9 ;  /* 0x0000000100009824 */ /* 0x000fe400078e0a09 */
[----:B------:R-:W-:Y:S01]  /*07c0*/  @!P1 VIADD R4, R4, 0x1 ;  /* 0x0000000104049836 */ /* 0x000fe20000000000 */
[----:B------:R-:W-:-:S02]  /*07d0*/  ISETP.NE.AND P1, PT, R13, RZ, PT ;  /* 0x000000ff0d00720c */ /* 0x000fc40003f25270 */
[----:B------:R-:W-:Y:S02]  /*07e0*/  ISETP.GE.U32.AND P0, PT, R0, R9, PT ;  /* 0x000000090000720c */ /* 0x000fe40003f06070 */
[----:B------:R-:W-:-:S04]  /*07f0*/  LOP3.LUT R0, R8, R13, RZ, 0x3c, !PT ;  /* 0x0000000d08007212 */ /* 0x000fc800078e3cff */
[----:B------:R-:W-:-:S07]  /*0800*/  ISETP.GE.AND P2, PT, R0, RZ, PT ;  /* 0x000000ff0000720c */ /* 0x000fce0003f46270 */
[----:B------:R-:W-:-:S04]  /*0810*/  @P0 VIADD R4, R4, 0x1 ;  /* 0x0000000104040836 */ /* 0x000fc80000000000 */
[----:B------:R-:W-:Y:S02]  /*0820*/  IMAD.MOV.U32 R12, RZ, RZ, R4 ;  /* 0x000000ffff0c7224 */ /* 0x000fe400078e0004 */
[----:B0-----:R-:W-:Y:S02]  /*0830*/  VIADD R4, R2, 0xffffffe ;  /* 0x0ffffffe02047836 */ /* 0x001fe40000000000 */
[----:B------:R-:W-:Y:S01]  /*0840*/  @!P2 IMAD.MOV R12, RZ, RZ, -R12 ;  /* 0x000000ffff0ca224 */ /* 0x000fe200078e0a0c */
[----:B------:R-:W-:Y:S01]  /*0850*/  @!P1 LOP3.LUT R12, RZ, R13, RZ, 0x33, !PT ;  /* 0x0000000dff0c9212 */ /* 0x000fe200078e33ff */
[----:B------:R0:W1:Y:S04]  /*0860*/  F2I.FTZ.U32.TRUNC.NTZ R5, R4 ;  /* 0x0000000400057305 */ /* 0x000068000021f000 */
[----:B------:R-:W-:-:S04]  /*0870*/  IMAD.MOV R0, RZ, RZ, -R12 ;  /* 0x000000ffff007224 */ /* 0x000fc800078e0a0c */
[----:B------:R-:W-:Y:S02]  /*0880*/  IMAD R0, R13, R0, R8 ;  /* 0x000000000d007224 */ /* 0x000fe400078e0208 */
[----:B------:R-:W-:Y:S01]  /*0890*/  VIADD R8, R7, 0xffffffe ;  /* 0x0ffffffe07087836 */ /* 0x000fe20000000000 */
[----:B------:R-:W-:Y:S01]  /*08a0*/  LOP3.LUT R7, R3, 0x7f, RZ, 0xc0, !PT ;  /* 0x0000007f03077812 */ /* 0x000fe200078ec0ff */
[----:B------:R-:W-:Y:S02]  /*08b0*/  IMAD.IADD R0, R10, 0x1, R0 ;  /* 0x000000010a007824 */ /* 0x000fe400078e0200 */
[----:B0-----:R-:W-:Y:S01]  /*08c0*/  IMAD.MOV.U32 R4, RZ, RZ, RZ ;  /* 0x000000ffff047224 */ /* 0x001fe200078e00ff */
[----:B------:R-:W0:Y:S01]  /*08d0*/  F2I.FTZ.U32.TRUNC.NTZ R9, R8 ;  /* 0x0000000800097305 */ /* 0x000e22000021f000 */
[----:B-1----:R-:W-:Y:S01]  /*08e0*/  IMAD.MOV R2, RZ, RZ, -R5 ;  /* 0x000000ffff027224 */ /* 0x002fe200078e0a05 */
[----:B------:R-:W-:-:S03]  /*08f0*/  ISETP.NE.U32.AND P2, PT, R7, RZ, PT ;  /* 0x000000ff0700720c */ /* 0x000fc60003f45070 */
[----:B------:R-:W-:Y:S02]  /*0900*/  IMAD.MOV.U32 R10, RZ, RZ, R2 ;  /* 0x000000ffff0a7224 */ /* 0x000fe400078e0002 */
[----:B------:R-:W-:Y:S02]  /*0910*/  IMAD R2, R0, 0x80, R7 ;  /* 0x0000008000027824 */ /* 0x000fe400078e0207 */
[----:B------:R-:W-:Y:S02]  /*0920*/  IMAD R11, R10, R15, RZ ;  /* 0x0000000f0a0b7224 */ /* 0x000fe400078e02ff */
[----:B------:R-:W-:Y:S01]  /*0930*/  IMAD.SHL.U32 R0, R12, 0x100, RZ ;  /* 0x000001000c007824 */ /* 0x000fe200078e00ff */
[----:B------:R-:W-:Y:S01]  /*0940*/  IABS R10, R2 ;  /* 0x00000002000a7213 */ /* 0x000fe20000000000 */
[----:B------:R-:W-:Y:S01]  /*0950*/  IMAD.HI.U32 R4, R5, R11, R4 ;  /* 0x0000000b05047227 */ /* 0x000fe200078e0004 */
[----:B------:R-:W-:Y:S02]  /*0960*/  SHF.R.U32.HI R5, RZ, 0x4, R3 ;  /* 0x00000004ff057819 */ /* 0x000fe40000011603 */
[----:B------:R-:W-:Y:S01]  /*0970*/  ISETP.GE.AND P6, PT, R2, RZ, PT ;  /* 0x000000ff0200720c */ /* 0x000fe20003fc6270 */
[----:B0-----:R-:W-:Y:S01]  /*0980*/  IMAD.MOV R11, RZ, RZ, -R9 ;  /* 0x000000ffff0b7224 */ /* 0x001fe200078e0a09 */
[----:B------:R-:W-:Y:S01]  /*0990*/  SGXT.U32 R5, R5, 0x3 ;  /* 0x000000030505781a */ /* 0x000fe20000000000 */
[----:B------:R-:W-:-:S03]  /*09a0*/  IMAD.HI.U32 R4, R4, R10, RZ ;  /* 0x0000000a04047227 */ /* 0x000fc600078e00ff */
[----:B------:R-:W-:Y:S01]  /*09b0*/  LOP3.LUT R5, R0, R5, RZ, 0xfc, !PT ;  /* 0x0000000500057212 */ /* 0x000fe200078efcff */
[----:B------:R-:W-:Y:S02]  /*09c0*/  IMAD.MOV R4, RZ, RZ, -R4 ;  /* 0x000000ffff047224 */ /* 0x000fe400078e0a04 */
[----:B------:R-:W-:Y:S01]  /*09d0*/  IMAD R11, R11, R6, RZ ;  /* 0x000000060b0b7224 */ /* 0x000fe200078e02ff */
[----:B------:R-:W-:Y:S01]  /*09e0*/  LOP3.LUT R16, R5, 0x10, RZ, 0xfc, !PT ;  /* 0x0000001005107812 */ /* 0x000fe200078efcff */
[----:B------:R-:W-:Y:S01]  /*09f0*/  IMAD R4, R15, R4, R10 ;  /* 0x000000040f047224 */ /* 0x000fe200078e020a */
[----:B------:R-:W-:Y:S01]  /*0a00*/  LOP3.LUT R14, R5, 0x8, RZ, 0xfc, !PT ;  /* 0x00000008050e7812 */ /* 0x000fe200078efcff */
[----:B------:R-:W-:Y:S01]  /*0a10*/  IMAD.MOV.U32 R8, RZ, RZ, RZ ;  /* 0x000000ffff087224 */ /* 0x000fe200078e00ff */
[----:B------:R-:W-:Y:S02]  /*0a20*/  IABS R13, R16 ;  /* 0x00000010000d7213 */ /* 0x000fe40000000000 */
[----:B------:R-:W-:Y:S01]  /*0a30*/  ISETP.GT.U32.AND P0, PT, R15, R4, PT ;  /* 0x000000040f00720c */ /* 0x000fe20003f04070 */
[----:B------:R-:W-:Y:S01]  /*0a40*/  IMAD.HI.U32 R9, R9, R11, R8 ;  /* 0x0000000b09097227 */ /* 0x000fe200078e0008 */
[----:B------:R-:W-:-:S02]  /*0a50*/  LOP3.LUT R18, R5, 0x18, RZ, 0xfc, !PT ;  /* 0x0000001805127812 */ /* 0x000fc400078efcff */
[----:B------:R-:W-:Y:S02]  /*0a60*/  IABS R12, R14 ;  /* 0x0000000e000c7213 */ /* 0x000fe40000000000 */
[----:B------:R-:W-:Y:S01]  /*0a70*/  IABS R17, R18 ;  /* 0x0000001200117213 */ /* 0x000fe20000000000 */
[----:B------:R-:W-:Y:S01]  /*0a80*/  IMAD.HI.U32 R8, R9, R13, RZ ;  /* 0x0000000d09087227 */ /* 0x000fe200078e00ff */
[----:B------:R-:W-:Y:S02]  /*0a90*/  LOP3.LUT R20, R5, 0x20, RZ, 0xfc, !PT ;  /* 0x0000002005147812 */ /* 0x000fe400078efcff */
[----:B------:R-:W-:Y:S01]  /*0aa0*/  ISETP.GE.AND P5, PT, R16, RZ, PT ;  /* 0x000000ff1000720c */ /* 0x000fe20003fa6270 */
[----:B------:R-:W-:Y:S01]  /*0ab0*/  IMAD.HI.U32 R7, R9, R12, RZ ;  /* 0x0000000c09077227 */ /* 0x000fe200078e00ff */
[----:B------:R-:W-:Y:S02]  /*0ac0*/  IABS R19, R20 ;  /* 0x0000001400137213 */ /* 0x000fe40000000000 */
[C---:B------:R-:W-:Y:S01]  /*0ad0*/  LOP3.LUT R16, R5.reuse, 0x30, RZ, 0xfc, !PT ;  /* 0x0000003005107812 */ /* 0x040fe200078efcff */
[----:B------:R-:W-:Y:S01]  /*0ae0*/  @!P0 IMAD.IADD R4, R4, 0x1, -R15 ;  /* 0x0000000104048824 */ /* 0x000fe200078e0a0f */
[----:B------:R-:W-:Y:S01]  /*0af0*/  ISETP.GE.AND P0, PT, R14, RZ, PT ;  /* 0x000000ff0e00720c */ /* 0x000fe20003f06270 */
[----:B------:R-:W-:Y:S01]  /*0b00*/  IMAD.MOV R8, RZ, RZ, -R8 ;  /* 0x000000ffff087224 */ /* 0x000fe200078e0a08 */
[----:B------:R-:W-:Y:S01]  /*0b10*/  LOP3.LUT R14, R5, 0x28, RZ, 0xfc, !PT ;  /* 0x00000028050e7812 */ /* 0x000fe200078efcff */
[----:B------:R-:W-:Y:S01]  /*0b20*/  IMAD.HI.U32 R10, R9, R17, RZ ;  /* 0x00000011090a7227 */ /* 0x000fe200078e00ff */
[----:B------:R-:W-:-:S02]  /*0b30*/  ISETP.GT.U32.AND P1, PT, R15, R4, PT ;  /* 0x000000040f00720c */ /* 0x000fc40003f24070 */
[----:B------:R-:W-:Y:S01]  /*0b40*/  IABS R21, R14 ;  /* 0x0000000e00157213 */ /* 0x000fe20000000000 */
[----:B------:R-:W-:Y:S01]  /*0b50*/  IMAD.MOV R7, RZ, RZ, -R7 ;  /* 0x000000ffff077224 */ /* 0x000fe200078e0a07 */
[----:B------:R-:W-:Y:S01]  /*0b60*/  IABS R23, R16 ;  /* 0x0000001000177213 */ /* 0x000fe20000000000 */
[C---:B------:R-:W-:Y:S01]  /*0b70*/  IMAD R13, R6.reuse, R8, R13 ;  /* 0x00000008060d7224 */ /* 0x040fe200078e020d */
[----:B------:R-:W-:Y:S01]  /*0b80*/  LOP3.LUT R24, R5, 0x48, RZ, 0xfc, !PT ;  /* 0x0000004805187812 */ /* 0x000fe200078efcff */
[----:B------:R-:W-:Y:S01]  /*0b90*/  IMAD.HI.U32 R8, R9, R21, RZ ;  /* 0x0000001509087227 */ /* 0x000fe200078e00ff */
[C---:B------:R-:W-:Y:S02]  /*0ba0*/  LOP3.LUT R22, R5.reuse, 0x40, RZ, 0xfc, !PT ;  /* 0x0000004005167812 */ /* 0x040fe400078efcff */
[C---:B------:R-:W-:Y:S01]  /*0bb0*/  ISETP.GT.U32.AND P4, PT, R6.reuse, R13, PT ;  /* 0x0000000d0600720c */ /* 0x040fe20003f84070 */
[----:B------:R-:W-:Y:S01]  /*0bc0*/  IMAD.MOV R10, RZ, RZ, -R10 ;  /* 0x000000ffff0a7224 */ /* 0x000fe200078e0a0a */
[----:B------:R-:W-:Y:S01]  /*0bd0*/  IABS R27, R24 ;  /* 0x00000018001b7213 */ /* 0x000fe20000000000 */
[----:B------:R-:W-:Y:S01]  /*0be0*/  IMAD R7, R6, R7, R12 ;  /* 0x0000000706077224 */ /* 0x000fe200078e020c */
[----:B------:R-:W-:Y:S01]  /*0bf0*/  IABS R25, R22 ;  /* 0x0000001600197213 */ /* 0x000fe20000000000 */
[----:B------:R-:W-:Y:S01]  /*0c00*/  @!P1 IMAD.IADD R4, R4, 0x1, -R15 ;  /* 0x0000000104049824 */ /* 0x000fe200078e0a0f */
[----:B------:R-:W-:Y:S01]  /*0c10*/  LOP3.LUT R30, R5, 0x68, RZ, 0xfc, !PT ;  /* 0x00000068051e7812 */ /* 0x000fe200078efcff */
[----:B------:R-:W-:Y:S01]  /*0c20*/  IMAD.HI.U32 R11, R9, R19, RZ ;  /* 0x00000013090b7227 */ /* 0x000fe200078e00ff */
[----:B------:R-:W-:-:S02]  /*0c30*/  ISETP.GT.U32.AND P1, PT, R6, R7, PT ;  /* 0x000000070600720c */ /* 0x000fc40003f24070 */
[C---:B------:R-:W-:Y:S01]  /*0c40*/  LOP3.LUT R26, R5.reuse, 0x58, RZ, 0xfc, !PT ;  /* 0x00000058051a7812 */ /* 0x040fe200078efcff */
[----:B------:R-:W-:Y:S01]  /*0c50*/  IMAD.MOV R12, RZ, RZ, -R8 ;  /* 0x000000ffff0c7224 */ /* 0x000fe200078e0a08 */
[C---:B------:R-:W-:Y:S01]  /*0c60*/  LOP3.LUT R28, R5.reuse, 0x60, RZ, 0xfc, !PT ;  /* 0x00000060051c7812 */ /* 0x040fe200078efcff */
[C---:B------:R-:W-:Y:S01]  /*0c70*/  IMAD R17, R6.reuse, R10, R17 ;  /* 0x0000000a06117224 */ /* 0x040fe200078e0211 */
[----:B------:R-:W-:Y:S01]  /*0c80*/  IABS R35, R30 ;  /* 0x0000001e00237213 */ /* 0x000fe20000000000 */
[----:B------:R-:W-:Y:S01]  /*0c90*/  IMAD.MOV.U32 R8, RZ, RZ, R4 ;  /* 0x000000ffff087224 */ /* 0x000fe200078e0004 */
[----:B------:R-:W-:Y:S01]  /*0ca0*/  IABS R31, R26 ;  /* 0x0000001a001f7213 */ /* 0x000fe20000000000 */
[----:B------:R-:W-:Y:S01]  /*0cb0*/  IMAD.MOV R11, RZ, RZ, -R11 ;  /* 0x000000ffff0b7224 */ /* 0x000fe200078e0a0b */
[----:B------:R-:W-:Y:S01]  /*0cc0*/  IABS R33, R28 ;  /* 0x0000001c00217213 */ /* 0x000fe20000000000 */
[----:B------:R-:W-:Y:S01]  /*0cd0*/  @!P6 IMAD.MOV R8, RZ, RZ, -R8 ;  /* 0x000000ffff08e224 */ /* 0x000fe200078e0a08 */
[C---:B------:R-:W-:Y:S01]  /*0ce0*/  ISETP.GT.U32.AND P6, PT, R6.reuse, R17, PT ;  /* 0x000000110600720c */ /* 0x040fe20003fc4070 */
[C---:B------:R-:W-:Y:S01]  /*0cf0*/  IMAD R19, R6.reuse, R11, R19 ;  /* 0x0000000b06137224 */ /* 0x040fe200078e0213 */
[----:B------:R-:W-:Y:S01]  /*0d00*/  @!P3 LOP3.LUT R8, RZ, R58, RZ, 0x33, !PT ;  /* 0x0000003aff08b212 */ /* 0x000fe200078e33ff */
[C---:B------:R-:W-:Y:S01]  /*0d10*/  IMAD R21, R6.reuse, R12, R21 ;  /* 0x0000000c06157224 */ /* 0x040fe200078e0215 */
[----:B------:R-:W-:Y:S01]  /*0d20*/  LOP3.LUT R12, R5, 0x50, RZ, 0xfc, !PT ;  /* 0x00000050050c7812 */ /* 0x000fe200078efcff */
[--C-:B------:R-:W-:Y:S01]  /*0d30*/  @!P1 IMAD.IADD R7, R7, 0x1, -R6.reuse ;  /* 0x0000000107079824 */ /* 0x100fe200078e0a06 */
[C---:B------:R-:W-:Y:S01]  /*0d40*/  ISETP.GT.U32.AND P3, PT, R6.reuse, R19, PT ;  /* 0x000000130600720c */ /* 0x040fe20003f64070 */
[----:B------:R-:W-:Y:S01]  /*0d50*/  @!P4 IMAD.IADD R13, R13, 0x1, -R6 ;  /* 0x000000010d0dc824 */ /* 0x000fe200078e0a06 */
[C---:B------:R-:W-:Y:S01]  /*0d60*/  ISETP.GT.U32.AND P1, PT, R6.reuse, R21, PT ;  /* 0x000000150600720c */ /* 0x040fe20003f24070 */
[----:B------:R-:W-:Y:S01]  /*0d70*/  IMAD.HI.U32 R10, R9, R23, RZ ;  /* 0x00000017090a7227 */ /* 0x000fe200078e00ff */
[----:B------:R-:W-:-:S02]  /*0d80*/  ISETP.GT.U32.AND P4, PT, R6, R7, PT ;  /* 0x000000070600720c */ /* 0x000fc40003f84070 */
[----:B------:R-:W-:Y:S01]  /*0d90*/  IABS R29, R12 ;  /* 0x0000000c001d7213 */ /* 0x000fe20000000000 */
[----:B------:R-:W-:Y:S01]  /*0da0*/  @!P6 IMAD.IADD R17, R17, 0x1, -R6 ;  /* 0x000000011111e824 */ /* 0x000fe200078e0a06 */
[C---:B------:R-:W-:Y:S01]  /*0db0*/  ISETP.GT.U32.AND P6, PT, R6.reuse, R13, PT ;  /* 0x0000000d0600720c */ /* 0x040fe20003fc4070 */
[----:B------:R-:W-:Y:S01]  /*0dc0*/  IMAD.MOV R10, RZ, RZ, -R10 ;  /* 0x000000ffff0a7224 */ /* 0x000fe200078e0a0a */
[----:B------:R-:W-:Y:S01]  /*0dd0*/  LOP3.LUT R32, R5, 0xe8, RZ, 0xfc, !PT ;  /* 0x000000e805207812 */ /* 0x000fe200078efcff */
[----:B------:R-:W-:Y:S01]  /*0de0*/  IMAD.HI.U32 R4, R9, R27, RZ ;  /* 0x0000001b09047227 */ /* 0x000fe200078e00ff */
[----:B------:R-:W-:Y:S02]  /*0df0*/  LOP3.LUT R34, R5, 0xf0, RZ, 0xfc, !PT ;  /* 0x000000f005227812 */ /* 0x000fe400078efcff */
[----:B------:R-:W-:Y:S01]  /*0e00*/  IABS R69, R32 ;  /* 0x0000002000457213 */ /* 0x000fe20000000000 */
[----:B------:R-:W-:Y:S01]  /*0e10*/  @!P3 IMAD.IADD R19, R19, 0x1, -R6 ;  /* 0x000000011313b824 */ /* 0x000fe200078e0a06 */
[----:B------:R-:W-:Y:S01]  /*0e20*/  ISETP.GT.U32.AND P3, PT, R6, R17, PT ;  /* 0x000000110600720c */ /* 0x000fe20003f64070 */
[----:B------:R-:W-:Y:S01]  /*0e30*/  IMAD.HI.U32 R11, R9, R25, RZ ;  /* 0x00000019090b7227 */ /* 0x000fe200078e00ff */
[----:B------:R-:W-:-:S03]  /*0e40*/  IABS R71, R34 ;  /* 0x0000002200477213 */ /* 0x000fc60000000000 */
[C---:B------:R-:W-:Y:S02]  /*0e50*/  IMAD R23, R6.reuse, R10, R23 ;  /* 0x0000000a06177224 */ /* 0x040fe400078e0217 */
[----:B------:R-:W-:Y:S01]  /*0e60*/  @!P1 IMAD.IADD R21, R21, 0x1, -R6 ;  /* 0x0000000115159824 */ /* 0x000fe200078e0a06 */
[C---:B------:R-:W-:Y:S01]  /*0e70*/  ISETP.GT.U32.AND P1, PT, R6.reuse, R19, PT ;  /* 0x000000130600720c */ /* 0x040fe20003f24070 */
[----:B------:R-:W-:Y:S02]  /*0e80*/  IMAD.MOV R4, RZ, RZ, -R4 ;  /* 0x000000ffff047224 */ /* 0x000fe400078e0a04 */
[----:B------:R-:W-:Y:S02]  /*0e90*/  IMAD.MOV R11, RZ, RZ, -R11 ;  /* 0x000000ffff0b7224 */ /* 0x000fe400078e0a0b */
[----:B------:R-:W-:Y:S01]  /*0ea0*/  @!P6 IMAD.IADD R13, R13, 0x1, -R6 ;  /* 0x000000010d0de824 */ /* 0x000fe200078e0a06 */
[C---:B------:R-:W-:Y:S01]  /*0eb0*/  ISETP.GT.U32.AND P6, PT, R6.reuse, R23, PT ;  /* 0x000000170600720c */ /* 0x040fe20003fc4070 */
[----:B------:R-:W-:-:S02]  /*0ec0*/  IMAD R27, R6, R4, R27 ;  /* 0x00000004061b7224 */ /* 0x000fc400078e021b */
[----:B------:R-:W-:-:S04]  /*0ed0*/  IMAD.HI.U32 R4, R9, R29, RZ ;  /* 0x0000001d09047227 */ /* 0x000fc800078e00ff */
[C---:B------:R-:W-:Y:S02]  /*0ee0*/  IMAD R25, R6.reuse, R11, R25 ;  /* 0x0000000b06197224 */ /* 0x040fe400078e0219 */
[----:B------:R-:W-:Y:S01]  /*0ef0*/  @!P4 IMAD.IADD R7, R7, 0x1, -R6 ;  /* 0x000000010707c824 */ /* 0x000fe200078e0a06 */
[C---:B------:R-:W-:Y:S01]  /*0f00*/  ISETP.GT.U32.AND P4, PT, R6.reuse, R21, PT ;  /* 0x000000150600720c */ /* 0x040fe20003f84070 */
[----:B------:R-:W-:Y:S02]  /*0f10*/  IMAD.MOV R4, RZ, RZ, -R4 ;  /* 0x000000ffff047224 */ /* 0x000fe400078e0a04 */
[--C-:B------:R-:W-:Y:S01]  /*0f20*/  @!P3 IMAD.IADD R17, R17, 0x1, -R6.reuse ;  /* 0x000000011111b824 */ /* 0x100fe200078e0a06 */
[C---:B------:R-:W-:Y:S01]  /*0f30*/  ISETP.GT.U32.AND P3, PT, R6.reuse, R25, PT ;  /* 0x000000190600720c */ /* 0x040fe20003f64070 */
[----:B------:R-:W-:Y:S01]  /*0f40*/  @!P1 IMAD.IADD R19, R19, 0x1, -R6 ;  /* 0x0000000113139824 */ /* 0x000fe200078e0a06 */
[C---:B------:R-:W-:Y:S01]  /*0f50*/  ISETP.GT.U32.AND P1, PT, R6.reuse, R27, PT ;  /* 0x0000001b0600720c */ /* 0x040fe20003f24070 */
[----:B------:R-:W-:-:S02]  /*0f60*/  IMAD R29, R6, R4, R29 ;  /* 0x00000004061d7224 */ /* 0x000fc400078e021d */
[----:B------:R-:W-:Y:S02]  /*0f70*/  @!P6 IMAD.IADD R23, R23, 0x1, -R6 ;  /* 0x000000011717e824 */ /* 0x000fe400078e0a06 */
[----:B------:R-:W-:Y:S01]  /*0f80*/  IMAD.HI.U32 R11, R9, R35, RZ ;  /* 0x00000023090b7227 */ /* 0x000fe200078e00ff */
[----:B------:R-:W-:-:S03]  /*0f90*/  ISETP.GT.U32.AND P6, PT, R6, R29, PT ;  /* 0x0000001d0600720c */ /* 0x000fc60003fc4070 */
[--C-:B------:R-:W-:Y:S01]  /*0fa0*/  @!P4 IMAD.IADD R21, R21, 0x1, -R6.reuse ;  /* 0x000000011515c824 */ /* 0x100fe200078e0a06 */
[----:B------:R-:W-:Y:S01]  /*0fb0*/  ISETP.GE.AND P4, PT, R18, RZ, PT ;  /* 0x000000ff1200720c */ /* 0x000fe20003f86270 */
[----:B------:R-:W-:Y:S01]  /*0fc0*/  @!P3 IMAD.IADD R25, R25, 0x1, -R6 ;  /* 0x000000011919b824 */ /* 0x000fe200078e0a06 */
[----:B------:R-:W-:Y:S01]  /*0fd0*/  ISETP.GE.AND P3, PT, R20, RZ, PT ;  /* 0x000000ff1400720c */ /* 0x000fe20003f66270 */
[----:B------:R-:W-:Y:S01]  /*0fe0*/  IMAD.HI.U32 R4, R9, R31, RZ ;  /* 0x0000001f09047227 */ /* 0x000fe200078e00ff */
[----:B------:R-:W-:-:S03]  /*0ff0*/  LOP3.LUT R18, R5, 0xc8, RZ, 0xfc, !PT ;  /* 0x000000c805127812 */ /* 0x000fc600078efcff */
[----:B------:R-:W-:Y:S01]  /*1000*/  @!P1 IMAD.IADD R27, R27, 0x1, -R6 ;  /* 0x000000011b1b9824 */ /* 0x000fe200078e0a06 */
[----:B------:R-:W-:Y:S01]  /*1010*/  ISETP.GE.AND P1, PT, R14, RZ, PT ;  /* 0x000000ff0e00720c */ /* 0x000fe20003f26270 */
[----:B------:R-:W-:Y:S01]  /*1020*/  IMAD.HI.U32 R10, R9, R33, RZ ;  /* 0x00000021090a7227 */ /* 0x000fe200078e00ff */
[----:B------:R-:W-:Y:S02]  /*1030*/  LOP3.LUT R14, R5, 0x70, RZ, 0xfc, !PT ;  /* 0x00000070050e7812 */ /* 0x000fe400078efcff */
[----:B------:R-:W-:Y:S01]  /*1040*/  IABS R61, R18 ;  /* 0x00000012003d7213 */ /* 0x000fe20000000000 */
[----:B------:R-:W-:Y:S02]  /*1050*/  IMAD.MOV R11, RZ, RZ, -R11 ;  /* 0x000000ffff0b7224 */ /* 0x000fe400078e0a0b */
[----:B------:R-:W-:Y:S02]  /*1060*/  IMAD.MOV R4, RZ, RZ, -R4 ;  /* 0x000000ffff047224 */ /* 0x000fe400078e0a04 */
[----:B------:R-:W-:Y:S01]  /*1070*/  @!P6 IMAD.IADD R29, R29, 0x1, -R6 ;  /* 0x000000011d1de824 */ /* 0x000fe200078e0a06 */
[----:B------:R-:W-:Y:S01]  /*1080*/  ISETP.GT.U32.AND P6, PT, R6, R25, PT ;  /* 0x000000190600720c */ /* 0x000fe20003fc4070 */
[----:B------:R-:W-:-:S02]  /*1090*/  IMAD.MOV R10, RZ, RZ, -R10 ;  /* 0x000000ffff0a7224 */ /* 0x000fc400078e0a0a */
[C---:B------:R-:W-:Y:S02]  /*10a0*/  IMAD R35, R6.reuse, R11, R35 ;  /* 0x0000000b06237224 */ /* 0x040fe400078e0223 */
[C---:B------:R-:W-:Y:S01]  /*10b0*/  IMAD R31, R6.reuse, R4, R31 ;  /* 0x00000004061f7224 */ /* 0x040fe200078e021f */
[----:B------:R-:W-:Y:S01]  /*10c0*/  IABS R4, R14 ;  /* 0x0000000e00047213 */ /* 0x000fe20000000000 */
[----:B------:R-:W-:Y:S02]  /*10d0*/  IMAD.MOV.U32 R11, RZ, RZ, R7 ;  /* 0x000000ffff0b7224 */ /* 0x000fe400078e0007 */
[----:B------:R-:W-:Y:S01]  /*10e0*/  @!P4 IMAD.MOV R17, RZ, RZ, -R17 ;  /* 0x000000ffff11c224 */ /* 0x000fe200078e0a11 */
[C---:B------:R-:W-:Y:S01]  /*10f0*/  ISETP.GT.U32.AND P4, PT, R6.reuse, R29, PT ;  /* 0x0000001d0600720c */ /* 0x040fe20003f84070 */
[C---:B------:R-:W-:Y:S01]  /*1100*/  IMAD R33, R6.reuse, R10, R33 ;  /* 0x0000000a06217224 */ /* 0x040fe200078e0221 */
[----:B------:R-:W-:Y:S01]  /*1110*/  LOP3.LUT R10, R5, 0x80, RZ, 0xfc, !PT ;  /* 0x00000080050a7812 */ /* 0x000fe200078efcff */
[----:B------:R-:W-:Y:S01]  /*1120*/  @!P0 IMAD.MOV R11, RZ, RZ, -R11 ;  /* 0x000000ffff0b8224 */ /* 0x000fe200078e0a0b */
[C---:B------:R-:W-:Y:S01]  /*1130*/  ISETP.GT.U32.AND P0, PT, R6.reuse, R23, PT ;  /* 0x000000170600720c */ /* 0x040fe20003f04070 */
[----:B------:R-:W-:Y:S01]  /*1140*/  @!P3 IMAD.MOV R19, RZ, RZ, -R19 ;  /* 0x000000ffff13b224 */ /* 0x000fe200078e0a13 */
[C---:B------:R-:W-:Y:S01]  /*1150*/  ISETP.GT.U32.AND P3, PT, R6.reuse, R31, PT ;  /* 0x0000001f0600720c */ /* 0x040fe20003f64070 */
[----:B------:R-:W-:Y:S01]  /*1160*/  IMAD.MOV.U32 R15, RZ, RZ, R13 ;  /* 0x000000ffff0f7224 */ /* 0x000fe200078e000d */
[----:B------:R-:W-:Y:S01]  /*1170*/  IABS R13, R10 ;  /* 0x0000000a000d7213 */ /* 0x000fe20000000000 */
[----:B------:R-:W-:Y:S01]  /*1180*/  @!P1 IMAD.MOV R21, RZ, RZ, -R21 ;  /* 0x000000ffff159224 */ /* 0x000fe200078e0a15 */
[C---:B------:R-:W-:Y:S01]  /*1190*/  ISETP.GT.U32.AND P1, PT, R6.reuse, R33, PT ;  /* 0x000000210600720c */ /* 0x040fe20003f24070 */
[----:B------:R-:W-:Y:S01]  /*11a0*/  @!P5 IMAD.MOV R15, RZ, RZ, -R15 ;  /* 0x000000ffff0fd224 */ /* 0x000fe200078e0a0f */
[C---:B------:R-:W-:Y:S01]  /*11b0*/  ISETP.GT.U32.AND P5, PT, R6.reuse, R27, PT ;  /* 0x0000001b0600720c */ /* 0x040fe20003fa4070 */
[--C-:B------:R-:W-:Y:S01]  /*11c0*/  @!P6 IMAD.IADD R25, R25, 0x1, -R6.reuse ;  /* 0x000000011919e824 */ /* 0x100fe200078e0a06 */
[----:B------:R-:W-:Y:S01]  /*11d0*/  ISETP.GT.U32.AND P6, PT, R6, R35, PT ;  /* 0x000000230600720c */ /* 0x000fe20003fc4070 */
[----:B------:R-:W-:Y:S01]  /*11e0*/  @!P4 IMAD.IADD R29, R29, 0x1, -R6 ;  /* 0x000000011d1dc824 */ /* 0x000fe200078e0a06 */
[----:B------:R-:W-:Y:S01]  /*11f0*/  ISETP.GE.AND P4, PT, R24, RZ, PT ;  /* 0x000000ff1800720c */ /* 0x000fe20003f86270 */
[----:B------:R-:W-:-:S02]  /*1200*/  IMAD.MOV.U32 R7, RZ, RZ, R4 ;  /* 0x000000ffff077224 */ /* 0x000fc400078e0004 */
[--C-:B------:R-:W-:Y:S01]  /*1210*/  @!P0 IMAD.IADD R23, R23, 0x1, -R6.reuse ;  /* 0x0000000117178824 */ /* 0x100fe200078e0a06 */
[----:B------:R-:W-:Y:S01]  /*1220*/  ISETP.GE.AND P0, PT, R16, RZ, PT ;  /* 0x000000ff1000720c */ /* 0x000fe20003f06270 */
[--C-:B------:R-:W-:Y:S01]  /*1230*/  @!P3 IMAD.IADD R31, R31, 0x1, -R6.reuse ;  /* 0x000000011f1fb824 */ /* 0x100fe200078e0a06 */
[----:B------:R-:W-:Y:S01]  /*1240*/  ISETP.GE.AND P3, PT, R12, RZ, PT ;  /* 0x000000ff0c00720c */ /* 0x000fe20003f66270 */
[----:B------:R-:W-:Y:S01]  /*1250*/  IMAD.HI.U32 R4, R9, R7, RZ ;  /* 0x0000000709047227 */ /* 0x000fe200078e00ff */
[C---:B------:R-:W-:Y:S02]  /*1260*/  LOP3.LUT R12, R5.reuse, 0x88, RZ, 0xfc, !PT ;  /* 0x00000088050c7812 */ /* 0x040fe400078efcff */
[----:B------:R-:W-:Y:S01]  /*1270*/  LOP3.LUT R16, R5, 0xa8, RZ, 0xfc, !PT ;  /* 0x000000a805107812 */ /* 0x000fe200078efcff */
[----:B------:R-:W-:Y:S01]  /*1280*/  @!P1 IMAD.IADD R33, R33, 0x1, -R6 ;  /* 0x0000000121219824 */ /* 0x000fe200078e0a06 */
[----:B------:R-:W-:Y:S01]  /*1290*/  ISETP.GE.AND P1, PT, R26, RZ, PT ;  /* 0x000000ff1a00720c */ /* 0x000fe20003f26270 */
[----:B------:R-:W-:Y:S01]  /*12a0*/  IMAD.MOV R4, RZ, RZ, -R4 ;  /* 0x000000ffff047224 */ /* 0x000fe200078e0a04 */
[----:B------:R-:W-:Y:S01]  /*12b0*/  IABS R39, R12 ;  /* 0x0000000c00277213 */ /* 0x000fe20000000000 */
[--C-:B------:R-:W-:Y:S01]  /*12c0*/  @!P5 IMAD.IADD R27, R27, 0x1, -R6.reuse ;  /* 0x000000011b1bd824 */ /* 0x100fe200078e0a06 */
[----:B------:R-:W-:Y:S01]  /*12d0*/  ISETP.GE.AND P5, PT, R22, RZ, PT ;  /* 0x000000ff1600720c */ /* 0x000fe20003fa6270 */
[----:B------:R-:W-:Y:S01]  /*12e0*/  @!P6 IMAD.IADD R35, R35, 0x1, -R6 ;  /* 0x000000012323e824 */ /* 0x000fe200078e0a06 */
[C---:B------:R-:W-:Y:S01]  /*12f0*/  ISETP.GT.U32.AND P6, PT, R6.reuse, R33, PT ;  /* 0x000000210600720c */ /* 0x040fe20003fc4070 */
[----:B------:R-:W-:Y:S01]  /*1300*/  IMAD R7, R6, R4, R7 ;  /* 0x0000000406077224 */ /* 0x000fe200078e0207 */
[----:B------:R-:W-:Y:S01]  /*1310*/  IABS R51, R16 ;  /* 0x0000001000337213 */ /* 0x000fe20000000000 */
[----:B------:R-:W-:Y:S01]  /*1320*/  @!P4 IMAD.MOV R27, RZ, RZ, -R27 ;  /* 0x000000ffff1bc224 */ /* 0x000fe200078e0a1b */
[----:B------:R-:W-:Y:S01]  /*1330*/  ISETP.GE.AND P4, PT, R28, RZ, PT ;  /* 0x000000ff1c00720c */ /* 0x000fe20003f86270 */
[----:B------:R-:W-:Y:S01]  /*1340*/  IMAD.HI.U32 R4, R9, R13, RZ ;  /* 0x0000000d09047227 */ /* 0x000fe200078e00ff */
[----:B------:R-:W-:-:S02]  /*1350*/  LOP3.LUT R26, R5, 0xd0, RZ, 0xfc, !PT ;  /* 0x000000d0051a7812 */ /* 0x000fc400078efcff */
[----:B------:R-:W-:Y:S01]  /*1360*/  LOP3.LUT R28, R5, 0xd8, RZ, 0xfc, !PT ;  /* 0x000000d8051c7812 */ /* 0x000fe200078efcff */
[----:B------:R-:W-:Y:S01]  /*1370*/  @!P0 IMAD.MOV R23, RZ, RZ, -R23 ;  /* 0x000000ffff178224 */ /* 0x000fe200078e0a17 */
[C---:B------:R-:W-:Y:S01]  /*1380*/  ISETP.GT.U32.AND P0, PT, R6.reuse, R31, PT ;  /* 0x0000001f0600720c */ /* 0x040fe20003f04070 */
[----:B------:R-:W-:Y:S01]  /*1390*/  @!P3 IMAD.MOV R29, RZ, RZ, -R29 ;  /* 0x000000ffff1db224 */ /* 0x000fe200078e0a1d */
[----:B------:R-:W-:Y:S01]  /*13a0*/  ISETP.GT.U32.AND P3, PT, R6, R7, PT ;  /* 0x000000070600720c */ /* 0x000fe20003f64070 */
[----:B------:R-:W-:Y:S01]  /*13b0*/  IMAD.MOV R4, RZ, RZ, -R4 ;  /* 0x000000ffff047224 */ /* 0x000fe200078e0a04 */
[----:B------:R-:W-:Y:S01]  /*13c0*/  IABS R63, R26 ;  /* 0x0000001a003f7213 */ /* 0x000fe20000000000 */
[--C-:B------:R-:W-:Y:S01]  /*13d0*/  @!P6 IMAD.IADD R33, R33, 0x1, -R6.reuse ;  /* 0x000000012121e824 */ /* 0x100fe200078e0a06 */
[----:B------:R-:W-:Y:S01]  /*13e0*/  ISETP.GE.AND P6, PT, R14, RZ, PT ;  /* 0x000000ff0e00720c */ /* 0x000fe20003fc6270 */
[C---:B------:R-:W-:Y:S01]  /*13f0*/  IMAD R13, R6.reuse, R4, R13 ;  /* 0x00000004060d7224 */ /* 0x040fe200078e020d */
[----:B------:R-:W-:Y:S01]  /*1400*/  LOP3.LUT R14, R5, 0xa0, RZ, 0xfc, !PT ;  /* 0x000000a0050e7812 */ /* 0x000fe200078efcff */
[----:B------:R-:W-:Y:S01]  /*1410*/  @!P5 IMAD.MOV R25, RZ, RZ, -R25 ;  /* 0x000000ffff19d224 */ /* 0x000fe200078e0a19 */
[C---:B------:R-:W-:Y:S01]  /*1420*/  ISETP.GT.U32.AND P5, PT, R6.reuse, R35, PT ;  /* 0x000000230600720c */ /* 0x040fe20003fa4070 */
[----:B------:R-:W-:Y:S01]  /*1430*/  @!P4 IMAD.MOV R33, RZ, RZ, -R33 ;  /* 0x000000ffff21c224 */ /* 0x000fe200078e0a21 */
[----:B------:R-:W-:Y:S01]  /*1440*/  ISETP.GT.U32.AND P4, PT, R6, R13, PT ;  /* 0x0000000d0600720c */ /* 0x000fe20003f84070 */
[--C-:B------:R-:W-:Y:S01]  /*1450*/  @!P0 IMAD.IADD R31, R31, 0x1, -R6.reuse ;  /* 0x000000011f1f8824 */ /* 0x100fe200078e0a06 */
[----:B------:R-:W-:Y:S01]  /*1460*/  ISETP.GE.AND P0, PT, R30, RZ, PT ;  /* 0x000000ff1e00720c */ /* 0x000fe20003f06270 */
[----:B------:R-:W-:Y:S01]  /*1470*/  @!P3 IMAD.IADD R7, R7, 0x1, -R6 ;  /* 0x000000010707b824 */ /* 0x000fe200078e0a06 */
[----:B------:R-:W-:Y:S01]  /*1480*/  ISETP.GE.AND P3, PT, R12, RZ, PT ;  /* 0x000000ff0c00720c */ /* 0x000fe20003f66270 */
[----:B------:R-:W-:Y:S01]  /*1490*/  @!P1 IMAD.MOV R31, RZ, RZ, -R31 ;  /* 0x000000ffff1f9224 */ /* 0x000fe200078e0a1f */
[----:B------:R-:W-:Y:S01]  /*14a0*/  LOP3.LUT R12, R5, 0x98, RZ, 0xfc, !PT ;  /* 0x00000098050c7812 */ /* 0x000fe200078efcff */
[----:B------:R-:W-:Y:S01]  /*14b0*/  IMAD.HI.U32 R4, R9, R39, RZ ;  /* 0x0000002709047227 */ /* 0x000fe200078e00ff */
[----:B------:R-:W-:-:S02]  /*14c0*/  ISETP.GT.U32.AND P1, PT, R6, R7, PT ;  /* 0x000000070600720c */ /* 0x000fc40003f24070 */
[----:B------:R-:W-:Y:S01]  /*14d0*/  IABS R49, R14 ;  /* 0x0000000e00317213 */ /* 0x000fe20000000000 */
[--C-:B------:R-:W-:Y:S01]  /*14e0*/  @!P5 IMAD.IADD R35, R35, 0x1, -R6.reuse ;  /* 0x000000012323d824 */ /* 0x100fe200078e0a06 */
[----:B------:R-:W-:Y:S01]  /*14f0*/  ISETP.GE.AND P5, PT, R10, RZ, PT ;  /* 0x000000ff0a00720c */ /* 0x000fe20003fa6270 */
[--C-:B------:R-:W-:Y:S01]  /*1500*/  @!P4 IMAD.IADD R13, R13, 0x1, -R6.reuse ;  /* 0x000000010d0dc824 */ /* 0x100fe200078e0a06 */
[----:B------:R-:W-:Y:S01]  /*1510*/  LOP3.LUT R10, R5, 0x90, RZ, 0xfc, !PT ;  /* 0x00000090050a7812 */ /* 0x000fe200078efcff */
[----:B------:R-:W-:Y:S01]  /*1520*/  @!P0 IMAD.MOV R35, RZ, RZ, -R35 ;  /* 0x000000ffff238224 */ /* 0x000fe200078e0a23 */
[----:B------:R-:W-:Y:S02]  /*1530*/  IABS R65, R28 ;  /* 0x0000001c00417213 */ /* 0x000fe40000000000 */
[----:B------:R-:W-:Y:S02]  /*1540*/  IABS R45, R10 ;  /* 0x0000000a002d7213 */ /* 0x000fe40000000000 */
[----:B------:R-:W-:Y:S01]  /*1550*/  ISETP.GT.U32.AND P4, PT, R6, R13, PT ;  /* 0x0000000d0600720c */ /* 0x000fe20003f84070 */
[----:B------:R-:W-:Y:S01]  /*1560*/  @!P1 IMAD.IADD R7, R7, 0x1, -R6 ;  /* 0x0000000107079824 */ /* 0x000fe200078e0a06 */
[----:B------:R-:W-:Y:S01]  /*1570*/  ISETP.GE.AND P0, PT, R10, RZ, PT ;  /* 0x000000ff0a00720c */ /* 0x000fe20003f06270 */
[----:B------:R-:W-:Y:S01]  /*1580*/  IMAD.MOV R10, RZ, RZ, -R4 ;  /* 0x000000ffff0a7224 */ /* 0x000fe200078e0a04 */
[----:B------:R-:W-:Y:S01]  /*1590*/  ISETP.GE.AND P1, PT, R12, RZ, PT ;  /* 0x000000ff0c00720c */ /* 0x000fe20003f26270 */
[----:B------:R-:W-:Y:S01]  /*15a0*/  IMAD.HI.U32 R4, R9, R45, RZ ;  /* 0x0000002d09047227 */ /* 0x000fe200078e00ff */
[----:B------:R-:W-:-:S02]  /*15b0*/  IABS R12, R12 ;  /* 0x0000000c000c7213 */ /* 0x000fc40000000000 */
[----:B------:R-:W-:Y:S01]  /*15c0*/  LOP3.LUT R30, R5, 0xe0, RZ, 0xfc, !PT ;  /* 0x000000e0051e7812 */ /* 0x000fe200078efcff */
[----:B------:R-:W-:Y:S02]  /*15d0*/  IMAD R39, R6, R10, R39 ;  /* 0x0000000a06277224 */ /* 0x000fe400078e0227 */
[----:B------:R-:W-:Y:S01]  /*15e0*/  IMAD.MOV R10, RZ, RZ, -R4 ;  /* 0x000000ffff0a7224 */ /* 0x000fe200078e0a04 */
[----:B------:R-:W-:Y:S01]  /*15f0*/  IABS R67, R30 ;  /* 0x0000001e00437213 */ /* 0x000fe20000000000 */
[----:B------:R-:W-:-:S04]  /*1600*/  IMAD.HI.U32 R4, R9, R12, RZ ;  /* 0x0000000c09047227 */ /* 0x000fc800078e00ff */
[----:B------:R-:W-:Y:S02]  /*1610*/  IMAD.MOV.U32 R37, RZ, RZ, R7 ;  /* 0x000000ffff257224 */ /* 0x000fe400078e0007 */
[----:B------:R-:W-:Y:S02]  /*1620*/  IMAD.MOV R7, RZ, RZ, -R4 ;  /* 0x000000ffff077224 */ /* 0x000fe400078e0a04 */
[----:B------:R-:W-:Y:S02]  /*1630*/  @!P4 IMAD.IADD R13, R13, 0x1, -R6 ;  /* 0x000000010d0dc824 */ /* 0x000fe400078e0a06 */
[----:B------:R-:W-:Y:S01]  /*1640*/  IMAD R7, R6, R7, R12 ;  /* 0x0000000706077224 */ /* 0x000fe200078e020c */
[C---:B------:R-:W-:Y:S01]  /*1650*/  LOP3.LUT R12, R5.reuse, 0xb0, RZ, 0xfc, !PT ;  /* 0x000000b0050c7812 */ /* 0x040fe200078efcff */
[----:B------:R-:W-:Y:S01]  /*1660*/  IMAD.MOV.U32 R41, RZ, RZ, R13 ;  /* 0x000000ffff297224 */ /* 0x000fe200078e000d */
[----:B------:R-:W-:Y:S01]  /*1670*/  LOP3.LUT R13, R5, 0xc0, RZ, 0xfc, !PT ;  /* 0x000000c0050d7812 */ /* 0x000fe200078efcff */
[----:B------:R-:W-:Y:S01]  /*1680*/  IMAD.HI.U32 R4, R9, R49, RZ ;  /* 0x0000003109047227 */ /* 0x000fe200078e00ff */
[----:B------:R-:W-:-:S02]  /*1690*/  IABS R53, R12 ;  /* 0x0000000c00357213 */ /* 0x000fc40000000000 */
[----:B------:R-:W-:Y:S01]  /*16a0*/  IABS R57, R13 ;  /* 0x0000000d00397213 */ /* 0x000fe20000000000 */
[----:B------:R-:W-:Y:S01]  /*16b0*/  @!P5 IMAD.MOV R41, RZ, RZ, -R41 ;  /* 0x000000ffff29d224 */ /* 0x000fe200078e0a29 */
[C---:B------:R-:W-:Y:S01]  /*16c0*/  ISETP.GT.U32.AND P5, PT, R6.reuse, R7, PT ;  /* 0x000000070600720c */ /* 0x040fe20003fa4070 */
[C---:B------:R-:W-:Y:S02]  /*16d0*/  IMAD R45, R6.reuse, R10, R45 ;  /* 0x0000000a062d7224 */ /* 0x040fe400078e022d */
[----:B------:R-:W-:Y:S02]  /*16e0*/  IMAD.MOV R10, RZ, RZ, -R4 ;  /* 0x000000ffff0a7224 */ /* 0x000fe400078e0a04 */
[----:B------:R-:W-:Y:S01]  /*16f0*/  IMAD.HI.U32 R4, R9, R51, RZ ;  /* 0x0000003309047227 */ /* 0x000fe200078e00ff */
[----:B------:R-:W-:-:S03]  /*1700*/  ISETP.GT.U32.AND P4, PT, R6, R45, PT ;  /* 0x0000002d0600720c */ /* 0x000fc60003f84070 */
[----:B------:R-:W-:Y:S02]  /*1710*/  IMAD.MOV R4, RZ, RZ, -R4 ;  /* 0x000000ffff047224 */ /* 0x000fe400078e0a04 */
[----:B------:R-:W-:Y:S01]  /*1720*/  @!P6 IMAD.MOV R37, RZ, RZ, -R37 ;  /* 0x000000ffff25e224 */ /* 0x000fe200078e0a25 */
[C---:B------:R-:W-:Y:S01]  /*1730*/  ISETP.GT.U32.AND P6, PT, R6.reuse, R39, PT ;  /* 0x000000270600720c */ /* 0x040fe20003fc4070 */
[----:B------:R-:W-:Y:S02]  /*1740*/  @!P5 IMAD.IADD R7, R7, 0x1, -R6 ;  /* 0x000000010707d824 */ /* 0x000fe400078e0a06 */
[C---:B------:R-:W-:Y:S02]  /*1750*/  IMAD R51, R6.reuse, R4, R51 ;  /* 0x0000000406337224 */ /* 0x040fe400078e0233 */
[----:B------:R-:W-:Y:S01]  /*1760*/  IMAD.HI.U32 R4, R9, R53, RZ ;  /* 0x0000003509047227 */ /* 0x000fe200078e00ff */
[----:B------:R-:W-:-:S03]  /*1770*/  ISETP.GT.U32.AND P5, PT, R6, R7, PT ;  /* 0x000000070600720c */ /* 0x000fc60003fa4070 */
[----:B------:R-:W-:Y:S02]  /*1780*/  IMAD.MOV R4, RZ, RZ, -R4 ;  /* 0x000000ffff047224 */ /* 0x000fe400078e0a04 */
[----:B------:R-:W-:Y:S02]  /*1790*/  @!P4 IMAD.IADD R45, R45, 0x1, -R6 ;  /* 0x000000012d2dc824 */ /* 0x000fe400078e0a06 */
[C---:B------:R-:W-:Y:S02]  /*17a0*/  IMAD R53, R6.reuse, R4, R53 ;  /* 0x0000000406357224 */ /* 0x040fe400078e0235 */
[----:B------:R-:W-:Y:S01]  /*17b0*/  IMAD.HI.U32 R4, R9, R57, RZ ;  /* 0x0000003909047227 */ /* 0x000fe200078e00ff */
[----:B------:R-:W-:-:S03]  /*17c0*/  ISETP.GT.U32.AND P4, PT, R6, R45, PT ;  /* 0x0000002d0600720c */ /* 0x000fc60003f84070 */
[----:B------:R-:W-:Y:S01]  /*17d0*/  @!P5 IMAD.IADD R7, R7, 0x1, -R6 ;  /* 0x000000010707d824 */ /* 0x000fe200078e0a06 */
[C---:B------:R-:W-:Y:S01]  /*17e0*/  ISETP.GT.U32.AND P5, PT, R6.reuse, R53, PT ;  /* 0x000000350600720c */ /* 0x040fe20003fa4070 */
[----:B------:R-:W-:Y:S02]  /*17f0*/  IMAD R49, R6, R10, R49 ;  /* 0x0000000a06317224 */ /* 0x000fe400078e0231 */
[----:B------:R-:W-:-:S04]  /*1800*/  IMAD.HI.U32 R10, R9, R61, RZ ;  /* 0x0000003d090a7227 */ /* 0x000fc800078e00ff */
[----:B------:R-:W-:Y:S02]  /*1810*/  IMAD.MOV R4, RZ, RZ, -R4 ;  /* 0x000000ffff047224 */ /* 0x000fe400078e0a04 */
[----:B------:R-:W-:Y:S01]  /*1820*/  @!P4 IMAD.IADD R45, R45, 0x1, -R6 ;  /* 0x000000012d2dc824 */ /* 0x000fe200078e0a06 */
[C---:B------:R-:W-:Y:S01]  /*1830*/  ISETP.GT.U32.AND P4, PT, R6.reuse, R51, PT ;  /* 0x000000330600720c */ /* 0x040fe20003f84070 */
[----:B------:R-:W-:Y:S02]  /*1840*/  IMAD.MOV R10, RZ, RZ, -R10 ;  /* 0x000000ffff0a7224 */ /* 0x000fe400078e0a0a */
[----:B------:R-:W-:Y:S02]  /*1850*/  IMAD R57, R6, R4, R57 ;  /* 0x0000000406397224 */ /* 0x000fe400078e0239 */
[----:B------:R-:W-:Y:S02]  /*1860*/  @!P5 IMAD.IADD R53, R53, 0x1, -R6 ;  /* 0x000000013535d824 */ /* 0x000fe400078e0a06 */
[----:B------:R-:W-:-:S04]  /*1870*/  IMAD.HI.U32 R4, R9, R63, RZ ;  /* 0x0000003f09047227 */ /* 0x000fc800078e00ff */
[C---:B------:R-:W-:Y:S02]  /*1880*/  IMAD R61, R6.reuse, R10, R61 ;  /* 0x0000000a063d7224 */ /* 0x040fe400078e023d */
[----:B------:R-:W-:Y:S01]  /*1890*/  @!P0 IMAD.MOV R45, RZ, RZ, -R45 ;  /* 0x000000ffff2d8224 */ /* 0x000fe200078e0a2d */
[C---:B------:R-:W-:Y:S01]  /*18a0*/  ISETP.GT.U32.AND P0, PT, R6.reuse, R53, PT ;  /* 0x000000350600720c */ /* 0x040fe20003f04070 */
[----:B------:R-:W-:Y:S01]  /*18b0*/  IMAD.MOV R10, RZ, RZ, -R4 ;  /* 0x000000ffff0a7224 */ /* 0x000fe200078e0a04 */
[----:B------:R-:W-:Y:S01]  /*18c0*/  ISETP.GT.U32.AND P5, PT, R6, R61, PT ;  /* 0x0000003d0600720c */ /* 0x000fe20003fa4070 */
[----:B------:R-:W-:Y:S02]  /*18d0*/  @!P6 IMAD.IADD R39, R39, 0x1, -R6 ;  /* 0x000000012727e824 */ /* 0x000fe400078e0a06 */
[----:B------:R-:W-:-:S03]  /*18e0*/  IMAD.HI.U32 R4, R9, R65, RZ ;  /* 0x0000004109047227 */ /* 0x000fc600078e00ff */
[C---:B------:R-:W-:Y:S01]  /*18f0*/  ISETP.GT.U32.AND P6, PT, R6.reuse, R39, PT ;  /* 0x000000270600720c */ /* 0x040fe20003fc4070 */
[----:B------:R-:W-:Y:S02]  /*1900*/  IMAD.MOV R4, RZ, RZ, -R4 ;  /* 0x000000ffff047224 */ /* 0x000fe400078e0a04 */
[----:B------:R-:W-:Y:S02]  /*1910*/  IMAD.MOV.U32 R47, RZ, RZ, R7 ;  /* 0x000000ffff2f7224 */ /* 0x000fe400078e0007 */
[C---:B------:R-:W-:Y:S02]  /*1920*/  IMAD R65, R6.reuse, R4, R65 ;  /* 0x0000000406417224 */ /* 0x040fe400078e0241 */
[----:B------:R-:W-:Y:S02]  /*1930*/  @!P0 IMAD.IADD R53, R53, 0x1, -R6 ;  /* 0x0000000135358824 */ /* 0x000fe400078e0a06 */
[----:B------:R-:W-:Y:S01]  /*1940*/  IMAD.HI.U32 R4, R9, R67, RZ ;  /* 0x0000004309047227 */ /* 0x000fe200078e00ff */
[----:B------:R-:W-:-:S03]  /*1950*/  ISETP.GT.U32.AND P0, PT, R6, R65, PT ;  /* 0x000000410600720c */ /* 0x000fc60003f04070 */
[----:B------:R-:W-:Y:S01]  /*1960*/  @!P6 IMAD.IADD R39, R39, 0x1, -R6 ;  /* 0x000000012727e824 */ /* 0x000fe200078e0a06 */
[----:B------:R-:W-:Y:S01]  /*1970*/  ISETP.GT.U32.AND P6, PT, R6, R49, PT ;  /* 0x000000310600720c */ /* 0x000fe20003fc4070 */
[----:B------:R-:W-:Y:S02]  /*1980*/  IMAD.MOV R4, RZ, RZ, -R4 ;  /* 0x000000ffff047224 */ /* 0x000fe400078e0a04 */
[----:B------:R-:W-:-:S04]  /*1990*/  IMAD.HI.U32 R7, R9, R69, RZ ;  /* 0x0000004509077227 */ /* 0x000fc800078e00ff */
[C---:B------:R-:W-:Y:S01]  /*19a0*/  IMAD R67, R6.reuse, R4, R67 ;  /* 0x0000000406437224 */ /* 0x040fe200078e0243 */
[----:B------:R-:W-:Y:S01]  /*19b0*/  LEA.HI R4, R3, R0, RZ, 0x1c ;  /* 0x0000000003047211 */ /* 0x000fe200078fe0ff */
[--C-:B------:R-:W-:Y:S02]  /*19c0*/  @!P0 IMAD.IADD R65, R65, 0x1, -R6.reuse ;  /* 0x0000000141418824 */ /* 0x100fe400078e0a06 */
[--C-:B------:R-:W-:Y:S01]  /*19d0*/  @!P4 IMAD.IADD R51, R51, 0x1, -R6.reuse ;  /* 0x000000013333c824 */ /* 0x100fe200078e0a06 */
[C---:B------:R-:W-:Y:S01]  /*19e0*/  ISETP.GT.U32.AND P0, PT, R6.reuse, R67, PT ;  /* 0x000000430600720c */ /* 0x040fe20003f04070 */
[----:B------:R-:W-:Y:S01]  /*19f0*/  @!P6 IMAD.IADD R49, R49, 0x1, -R6 ;  /* 0x000000013131e824 */ /* 0x000fe200078e0a06 */
[----:B------:R-:W-:Y:S01]  /*1a00*/  ISETP.GT.U32.AND P4, PT, R6, R57, PT ;  /* 0x000000390600720c */ /* 0x000fe20003f84070 */
[----:B------:R-:W-:Y:S01]  /*1a10*/  IMAD.MOV.U32 R43, RZ, RZ, R39 ;  /* 0x000000ffff2b7224 */ /* 0x000fe200078e0027 */
[----:B------:R-:W-:Y:S01]  /*1a20*/  ISETP.GE.AND P6, PT, R14, RZ, PT ;  /* 0x000000ff0e00720c */ /* 0x000fe20003fc6270 */
[----:B------:R-:W-:-:S02]  /*1a30*/  IMAD.MOV R7, RZ, RZ, -R7 ;  /* 0x000000ffff077224 */ /* 0x000fc400078e0a07 */
[C---:B------:R-:W-:Y:S01]  /*1a40*/  IMAD R63, R6.reuse, R10, R63 ;  /* 0x0000000a063f7224 */ /* 0x040fe200078e023f */
[----:B------:R-:W-:Y:S01]  /*1a50*/  IABS R10, R5 ;  /* 0x00000005000a7213 */ /* 0x000fe20000000000 */
[----:B------:R-:W-:Y:S01]  /*1a60*/  @!P3 IMAD.MOV R43, RZ, RZ, -R43 ;  /* 0x000000ffff2bb224 */ /* 0x000fe200078e0a2b */
[C---:B------:R-:W-:Y:S01]  /*1a70*/  ISETP.GT.U32.AND P3, PT, R6.reuse, R49, PT ;  /* 0x000000310600720c */ /* 0x040fe20003f64070 */
[C---:B------:R-:W-:Y:S02]  /*1a80*/  IMAD R69, R6.reuse, R7, R69 ;  /* 0x0000000706457224 */ /* 0x040fe400078e0245 */
[----:B------:R-:W-:Y:S02]  /*1a90*/  @!P0 IMAD.IADD R67, R67, 0x1, -R6 ;  /* 0x0000000143438824 */ /* 0x000fe400078e0a06 */
[----:B------:R-:W-:Y:S01]  /*1aa0*/  IMAD.HI.U32 R7, R9, R10, RZ ;  /* 0x0000000a09077227 */ /* 0x000fe200078e00ff */
[----:B------:R-:W-:-:S03]  /*1ab0*/  ISETP.GT.U32.AND P0, PT, R6, R69, PT ;  /* 0x000000450600720c */ /* 0x000fc60003f04070 */
[--C-:B------:R-:W-:Y:S01]  /*1ac0*/  @!P4 IMAD.IADD R57, R57, 0x1, -R6.reuse ;  /* 0x000000013939c824 */ /* 0x100fe200078e0a06 */
[C---:B------:R-:W-:Y:S01]  /*1ad0*/  ISETP.GT.U32.AND P4, PT, R6.reuse, R51, PT ;  /* 0x000000330600720c */ /* 0x040fe20003f84070 */
[----:B------:R-:W-:Y:S02]  /*1ae0*/  IMAD.MOV R7, RZ, RZ, -R7 ;  /* 0x000000ffff077224 */ /* 0x000fe400078e0a07 */
[--C-:B------:R-:W-:Y:S01]  /*1af0*/  @!P5 IMAD.IADD R61, R61, 0x1, -R6.reuse ;  /* 0x000000013d3dd824 */ /* 0x100fe200078e0a06 */
[C---:B------:R-:W-:Y:S01]  /*1b00*/  ISETP.GT.U32.AND P5, PT, R6.reuse, R57, PT ;  /* 0x000000390600720c */ /* 0x040fe20003fa4070 */
[----:B------:R-:W-:Y:S01]  /*1b10*/  @!P3 IMAD.IADD R49, R49, 0x1, -R6 ;  /* 0x000000013131b824 */ /* 0x000fe200078e0a06 */
[C---:B------:R-:W-:Y:S01]  /*1b20*/  ISETP.GT.U32.AND P3, PT, R6.reuse, R63, PT ;  /* 0x0000003f0600720c */ /* 0x040fe20003f64070 */
[C---:B------:R-:W-:Y:S02]  /*1b30*/  IMAD R7, R6.reuse, R7, R10 ;  /* 0x0000000706077224 */ /* 0x040fe400078e020a */
[----:B------:R-:W-:Y:S01]  /*1b40*/  @!P1 IMAD.MOV R47, RZ, RZ, -R47 ;  /* 0x000000ffff2f9224 */ /* 0x000fe200078e0a2f */
[C---:B------:R-:W-:Y:S01]  /*1b50*/  ISETP.GT.U32.AND P1, PT, R6.reuse, R61, PT ;  /* 0x0000003d0600720c */ /* 0x040fe20003f24070 */
[--C-:B------:R-:W-:Y:S01]  /*1b60*/  @!P0 IMAD.IADD R69, R69, 0x1, -R6.reuse ;  /* 0x0000000145458824 */ /* 0x100fe200078e0a06 */
[----:B------:R-:W-:Y:S01]  /*1b70*/  ISETP.GT.U32.AND P0, PT, R6, R7, PT ;  /* 0x000000070600720c */ /* 0x000fe20003f04070 */
[----:B------:R-:W-:Y:S01]  /*1b80*/  @!P4 IMAD.IADD R51, R51, 0x1, -R6 ;  /* 0x000000013333c824 */ /* 0x000fe200078e0a06 */
[----:B------:R-:W-:Y:S01]  /*1b90*/  ISETP.GE.AND P4, PT, R16, RZ, PT ;  /* 0x000000ff1000720c */ /* 0x000fe20003f86270 */
[----:B------:R-:W-:-:S02]  /*1ba0*/  VIADD R20, R4, 0x38 ;  /* 0x0000003804147836 */ /* 0x000fc40000000000 */
[--C-:B------:R-:W-:Y:S01]  /*1bb0*/  @!P5 IMAD.IADD R57, R57, 0x1, -R6.reuse ;  /* 0x000000013939d824 */ /* 0x100fe200078e0a06 */
[----:B------:R-:W-:Y:S01]  /*1bc0*/  ISETP.GE.AND P5, PT, R12, RZ, PT ;  /* 0x000000ff0c00720c */ /* 0x000fe20003fa6270 */
[--C-:B------:R-:W-:Y:S01]  /*1bd0*/  @!P3 IMAD.IADD R63, R63, 0x1, -R6.reuse ;  /* 0x000000013f3fb824 */ /* 0x100fe200078e0a06 */
[----:B------:R-:W-:Y:S01]  /*1be0*/  IABS R14, R20 ;  /* 0x00000014000e7213 */ /* 0x000fe20000000000 */
[----:B------:R-:W-:Y:S01]  /*1bf0*/  VIADD R22, R4, 0x78 ;  /* 0x0000007804167836 */ /* 0x000fe20000000000 */
[----:B------:R-:W-:Y:S01]  /*1c00*/  ISETP.GE.AND P3, PT, R18, RZ, PT ;  /* 0x000000ff1200720c */ /* 0x000fe20003f66270 */
[--C-:B------:R-:W-:Y:S01]  /*1c10*/  @!P1 IMAD.IADD R61, R61, 0x1, -R6.reuse ;  /* 0x000000013d3d9824 */ /* 0x100fe200078e0a06 */
[----:B------:R-:W-:Y:S01]  /*1c20*/  ISETP.GE.AND P1, PT, R13, RZ, PT ;  /* 0x000000ff0d00720c */ /* 0x000fe20003f26270 */
[----:B------:R-:W-:Y:S01]  /*1c30*/  VIADD R24, R4, 0xb8 ;  /* 0x000000b804187836 */ /* 0x000fe20000000000 */
[----:B------:R-:W-:Y:S01]  /*1c40*/  IABS R39, R22 ;  /* 0x0000001600277213 */ /* 0x000fe20000000000 */
[----:B------:R-:W-:Y:S01]  /*1c50*/  @!P0 IMAD.IADD R7, R7, 0x1, -R6 ;  /* 0x0000000107078824 */ /* 0x000fe200078e0a06 */
[----:B------:R-:W-:Y:S01]  /*1c60*/  ISETP.GT.U32.AND P0, PT, R6, R63, PT ;  /* 0x0000003f0600720c */ /* 0x000fe20003f04070 */
[----:B------:R-:W-:Y:S01]  /*1c70*/  IMAD.HI.U32 R13, R9, R71, RZ ;  /* 0x00000047090d7227 */ /* 0x000fe200078e00ff */
[----:B------:R-:W-:-:S03]  /*1c80*/  IABS R55, R24 ;  /* 0x0000001800377213 */ /* 0x000fc60000000000 */
[----:B------:R-:W-:-:S04]  /*1c90*/  IMAD.HI.U32 R10, R9, R14, RZ ;  /* 0x0000000e090a7227 */ /* 0x000fc800078e00ff */
[----:B------:R-:W-:Y:S02]  /*1ca0*/  IMAD.MOV R16, RZ, RZ, -R13 ;  /* 0x000000ffff107224 */ /* 0x000fe400078e0a0d */
[----:B------:R-:W-:Y:S01]  /*1cb0*/  @!P4 IMAD.MOV R51, RZ, RZ, -R51 ;  /* 0x000000ffff33c224 */ /* 0x000fe200078e0a33 */
[C---:B------:R-:W-:Y:S01]  /*1cc0*/  ISETP.GT.U32.AND P4, PT, R6.reuse, R65, PT ;  /* 0x000000410600720c */ /* 0x040fe20003f84070 */
[----:B------:R-:W-:Y:S02]  /*1cd0*/  IMAD.MOV R13, RZ, RZ, -R10 ;  /* 0x000000ffff0d7224 */ /* 0x000fe400078e0a0a */
[----:B------:R-:W-:Y:S01]  /*1ce0*/  IMAD.HI.U32 R12, R9, R39, RZ ;  /* 0x00000027090c7227 */ /* 0x000fe200078e00ff */
[----:B------:R-:W0:Y:S03]  /*1cf0*/  LDS R10, [UR14] ;  /* 0x0000000eff0a7984 */ /* 0x000e260008000800 */
[----:B------:R-:W-:Y:S01]  /*1d00*/  @!P5 IMAD.MOV R53, RZ, RZ, -R53 ;  /* 0x000000ffff35d224 */ /* 0x000fe200078e0a35 */
[----:B------:R-:W-:Y:S01]  /*1d10*/  ISETP.GT.U32.AND P5, PT, R6, R67, PT ;  /* 0x000000430600720c */ /* 0x000fe20003fa4070 */
[----:B------:R-:W-:-:S02]  /*1d20*/  VIADD R18, R4, 0xf8 ;  /* 0x000000f804127836 */ /* 0x000fc40000000000 */
[----:B------:R-:W-:-:S03]  /*1d30*/  IMAD.HI.U32 R4, R9, R55, RZ ;  /* 0x0000003709047227 */ /* 0x000fc600078e00ff */
[----:B------:R-:W-:Y:S01]  /*1d40*/  IABS R73, R18 ;  /* 0x0000001200497213 */ /* 0x000fe20000000000 */
[C---:B------:R-:W-:Y:S02]  /*1d50*/  IMAD R13, R6.reuse, R13, R14 ;  /* 0x0000000d060d7224 */ /* 0x040fe400078e020e */
[----:B------:R-:W-:Y:S02]  /*1d60*/  IMAD.MOV R12, RZ, RZ, -R12 ;  /* 0x000000ffff0c7224 */ /* 0x000fe400078e0a0c */
[----:B------:R-:W-:Y:S02]  /*1d70*/  IMAD.MOV R4, RZ, RZ, -R4 ;  /* 0x000000ffff047224 */ /* 0x000fe400078e0a04 */
[----:B------:R-:W-:Y:S01]  /*1d80*/  @!P0 IMAD.IADD R63, R63, 0x1, -R6 ;  /* 0x000000013f3f8824 */ /* 0x000fe200078e0a06 */
[C---:B------:R-:W-:Y:S01]  /*1d90*/  ISETP.GT.U32.AND P0, PT, R6.reuse, R13, PT ;  /* 0x0000000d0600720c */ /* 0x040fe20003f04070 */
[C---:B------:R-:W-:Y:S02]  /*1da0*/  IMAD R71, R6.reuse, R16, R71 ;  /* 0x0000001006477224 */ /* 0x040fe400078e0247 */
[----:B------:R-:W-:-:S02]  /*1db0*/  IMAD R39, R6, R12, R39 ;  /* 0x0000000c06277224 */ /* 0x000fc400078e0227 */
[C---:B------:R-:W-:Y:S02]  /*1dc0*/  IMAD R55, R6.reuse, R4, R55 ;  /* 0x0000000406377224 */ /* 0x040fe400078e0237 */
[----:B------:R-:W-:Y:S01]  /*1dd0*/  @!P6 IMAD.MOV R49, RZ, RZ, -R49 ;  /* 0x000000ffff31e224 */ /* 0x000fe200078e0a31 */
[C---:B------:R-:W-:Y:S01]  /*1de0*/  ISETP.GT.U32.AND P6, PT, R6.reuse, R7, PT ;  /* 0x000000070600720c */ /* 0x040fe20003fc4070 */
[----:B------:R-:W-:Y:S01]  /*1df0*/  @!P3 IMAD.MOV R61, RZ, RZ, -R61 ;  /* 0x000000ffff3db224 */ /* 0x000fe200078e0a3d */
[C---:B------:R-:W-:Y:S01]  /*1e00*/  ISETP.GT.U32.AND P3, PT, R6.reuse, R71, PT ;  /* 0x000000470600720c */ /* 0x040fe20003f64070 */
[----:B------:R-:W-:Y:S01]  /*1e10*/  @!P4 IMAD.IADD R65, R65, 0x1, -R6 ;  /* 0x000000014141c824 */ /* 0x000fe200078e0a06 */
[----:B------:R-:W-:Y:S01]  /*1e20*/  ISETP.GT.U32.AND P4, PT, R6, R39, PT ;  /* 0x000000270600720c */ /* 0x000fe20003f84070 */
[----:B------:R-:W-:-:S04]  /*1e30*/  IMAD.HI.U32 R9, R9, R73, RZ ;  /* 0x0000004909097227 */ /* 0x000fc800078e00ff */
[--C-:B------:R-:W-:Y:S01]  /*1e40*/  @!P5 IMAD.IADD R67, R67, 0x1, -R6.reuse ;  /* 0x000000014343d824 */ /* 0x100fe200078e0a06 */
[C---:B------:R-:W-:Y:S01]  /*1e50*/  ISETP.GT.U32.AND P5, PT, R6.reuse, R55, PT ;  /* 0x000000370600720c */ /* 0x040fe20003fa4070 */
[----:B------:R-:W-:Y:S02]  /*1e60*/  IMAD.MOV R9, RZ, RZ, -R9 ;  /* 0x000000ffff097224 */ /* 0x000fe400078e0a09 */
[----:B------:R-:W-:Y:S01]  /*1e70*/  @!P1 IMAD.MOV R57, RZ, RZ, -R57 ;  /* 0x000000ffff399224 */ /* 0x000fe200078e0a39 */
[C---:B------:R-:W-:Y:S01]  /*1e80*/  ISETP.GT.U32.AND P1, PT, R6.reuse, R69, PT ;  /* 0x000000450600720c */ /* 0x040fe20003f24070 */
[----:B------:R-:W-:Y:S01]  /*1e90*/  IMAD R73, R6, R9, R73 ;  /* 0x0000000906497224 */ /* 0x000fe200078e0249 */
[----:B0-----:R-:W-:Y:S01]  /*1ea0*/  R2UR UR15, R10 ;  /* 0x000000000a0f72ca */ /* 0x001fe200000e0000 */
[--C-:B------:R-:W-:Y:S01]  /*1eb0*/  @!P0 IMAD.IADD R13, R13, 0x1, -R6.reuse ;  /* 0x000000010d0d8824 */ /* 0x100fe200078e0a06 */
[----:B------:R-:W-:Y:S01]  /*1ec0*/  BAR.SYNC.DEFER_BLOCKING 0x0 ;  /* 0x0000000000007b1d */ /* 0x000fe20000010000 */
[----:B------:R-:W-:Y:S01]  /*1ed0*/  ISETP.GE.AND P0, PT, R28, RZ, PT ;  /* 0x000000ff1c00720c */ /* 0x000fe20003f06270 */
[--C-:B------:R-:W-:Y:S01]  /*1ee0*/  @!P6 IMAD.IADD R7, R7, 0x1, -R6.reuse ;  /* 0x000000010707e824 */ /* 0x100fe200078e0a06 */
[----:B------:R-:W-:Y:S01]  /*1ef0*/  ISETP.GT.U32.AND P6, PT, R6, R73, PT ;  /* 0x000000490600720c */ /* 0x000fe20003fc4070 */
[--C-:B------:R-:W-:Y:S01]  /*1f00*/  @!P3 IMAD.IADD R71, R71, 0x1, -R6.reuse ;  /* 0x000000014747b824 */ /* 0x100fe200078e0a06 */
[----:B------:R-:W-:Y:S01]  /*1f10*/  ISETP.GE.AND P3, PT, R26, RZ, PT ;  /* 0x000000ff1a00720c */ /* 0x000fe20003f66270 */
[--C-:B------:R-:W-:Y:S01]  /*1f20*/  @!P4 IMAD.IADD R39, R39, 0x1, -R6.reuse ;  /* 0x000000012727c824 */ /* 0x100fe200078e0a06 */
[----:B------:R-:W-:Y:S01]  /*1f30*/  ISETP.GE.AND P4, PT, R30, RZ, PT ;  /* 0x000000ff1e00720c */ /* 0x000fe20003f86270 */
[--C-:B------:R-:W-:Y:S01]  /*1f40*/  @!P5 IMAD.IADD R55, R55, 0x1, -R6.reuse ;  /* 0x000000013737d824 */ /* 0x100fe200078e0a06 */
[----:B------:R-:W-:Y:S01]  /*1f50*/  ISETP.GE.AND P5, PT, R32, RZ, PT ;  /* 0x000000ff2000720c */ /* 0x000fe20003fa6270 */
[--C-:B------:R-:W-:Y:S01]  /*1f60*/  @!P1 IMAD.IADD R69, R69, 0x1, -R6.reuse ;  /* 0x0000000145459824 */ /* 0x100fe200078e0a06 */
[----:B------:R-:W-:Y:S01]  /*1f70*/  ISETP.GE.AND P1, PT, R5, RZ, PT ;  /* 0x000000ff0500720c */ /* 0x000fe20003f26270 */
[----:B------:R-:W-:Y:S01]  /*1f80*/  IMAD.SHL.U32 R9, R98, 0x200000, RZ ;  /* 0x0020000062097824 */ /* 0x000fe200078e00ff */
[----:B------:R-:W0:Y:S01]  /*1f90*/  LDC.64 R4, c[0x0][0x3a0] ;  /* 0x0000e800ff047b82 */ /* 0x000e220000000a00 */
[----:B------:R-:W-:Y:S01]  /*1fa0*/  @!P0 IMAD.MOV R65, RZ, RZ, -R65 ;  /* 0x000000ffff418224 */ /* 0x000fe200078e0a41 */
[C---:B------:R-:W-:Y:S01]  /*1fb0*/  ISETP.GT.U32.AND P0, PT, R6.reuse, R13, PT ;  /* 0x0000000d0600720c */ /* 0x040fe20003f04070 */
[----:B------:R-:W-:Y:S01]  /*1fc0*/  @!P6 IMAD.IADD R73, R73, 0x1, -R6 ;  /* 0x000000014949e824 */ /* 0x000fe200078e0a06 */
[----:B------:R-:W-:Y:S01]  /*1fd0*/  LOP3.LUT R9, R9, 0x600000, RZ, 0xc0, !PT ;  /* 0x0060000009097812 */ /* 0x000fe200078ec0ff */
[----:B------:R-:W-:Y:S01]  /*1fe0*/  @!P3 IMAD.MOV R63, RZ, RZ, -R63 ;  /* 0x000000ffff3fb224 */ /* 0x000fe200078e0a3f */
[C---:B------:R-:W-:Y:S01]  /*1ff0*/  ISETP.GT.U32.AND P3, PT, R6.reuse, R71, PT ;  /* 0x000000470600720c */ /* 0x040fe20003f64070 */
[----:B------:R-:W-:Y:S01]  /*2000*/  @!P4 IMAD.MOV R67, RZ, RZ, -R67 ;  /* 0x000000ffff43c224 */ /* 0x000fe200078e0a43 */
[C---:B------:R-:W-:Y:S01]  /*2010*/  ISETP.GT.U32.AND P4, PT, R6.reuse, R39, PT ;  /* 0x000000270600720c */ /* 0x040fe20003f84070 */
[----:B------:R-:W-:Y:S01]  /*2020*/  @!P5 IMAD.MOV R69, RZ, RZ, -R69 ;  /* 0x000000ffff45d224 */ /* 0x000fe200078e0a45 */
[C---:B------:R-:W-:Y:S01]  /*2030*/  ISETP.GT.U32.AND P5, PT, R6.reuse, R55, PT ;  /* 0x000000370600720c */ /* 0x040fe20003fa4070 */
[----:B------:R-:W-:Y:S01]  /*2040*/  @!P1 IMAD.MOV R7, RZ, RZ, -R7 ;  /* 0x000000ffff079224 */ /* 0x000fe200078e0a07 */
[----:B------:R-:W-:-:S02]  /*2050*/  ISETP.GT.U32.AND P6, PT, R6, R73, PT ;  /* 0x000000490600720c */ /* 0x000fc40003fc4070 */
[----:B------:R-:W-:Y:S01]  /*2060*/  ISETP.GE.AND P1, PT, R34, RZ, PT ;  /* 0x000000ff2200720c */ /* 0x000fe20003f26270 */
[--C-:B------:R-:W-:Y:S01]  /*2070*/  @!P0 IMAD.IADD R13, R13, 0x1, -R6.reuse ;  /* 0x000000010d0d8824 */ /* 0x100fe200078e0a06 */
[----:B------:R-:W-:Y:S02]  /*2080*/  R2UR UR10, R9 ;  /* 0x00000000090a72ca */ /* 0x000fe400000e0000 */
[----:B------:R-:W-:Y:S01]  /*2090*/  ISETP.GE.AND P0, PT, R22, RZ, PT ;  /* 0x000000ff1600720c */ /* 0x000fe20003f06270 */
[--C-:B------:R-:W-:Y:S01]  /*20a0*/  @!P3 IMAD.IADD R71, R71, 0x1, -R6.reuse ;  /* 0x000000014747b824 */ /* 0x100fe200078e0a06 */
[----:B------:R-:W-:Y:S01]  /*20b0*/  ISETP.GE.AND P3, PT, R20, RZ, PT ;  /* 0x000000ff1400720c */ /* 0x000fe20003f66270 */
[--C-:B------:R-:W-:Y:S01]  /*20c0*/  @!P4 IMAD.IADD R39, R39, 0x1, -R6.reuse ;  /* 0x000000012727c824 */ /* 0x100fe200078e0a06 */
[----:B------:R-:W-:Y:S01]  /*20d0*/  ISETP.GE.AND P4, PT, R24, RZ, PT ;  /* 0x000000ff1800720c */ /* 0x000fe20003f86270 */
[----:B------:R-:W-:Y:S02]  /*20e0*/  IMAD.MOV.U32 R9, RZ, RZ, R13 ;  /* 0x000000ffff097224 */ /* 0x000fe400078e000d */
[----:B------:R-:W1:Y:S01]  /*20f0*/  LDC.64 R12, c[0x0][0x3a8] ;  /* 0x0000ea00ff0c7b82 */ /* 0x000e620000000a00 */
[--C-:B------:R-:W-:Y:S01]  /*2100*/  @!P5 IMAD.IADD R55, R55, 0x1, -R6.reuse ;  /* 0x000000013737d824 */ /* 0x100fe200078e0a06 */
[----:B------:R-:W-:Y:S01]  /*2110*/  ISETP.GE.AND P5, PT, R18, RZ, PT ;  /* 0x000000ff1200720c */ /* 0x000fe20003fa6270 */
[----:B------:R-:W-:Y:S01]  /*2120*/  @!P6 IMAD.IADD R73, R73, 0x1, -R6 ;  /* 0x000000014949e824 */ /* 0x000fe200078e0a06 */
[----:B------:R-:W-:Y:S01]  /*2130*/  ISETP.NE.AND P6, PT, R59, RZ, PT ;  /* 0x000000ff3b00720c */ /* 0x000fe20003fc5270 */
[----:B0-----:R-:W-:Y:S01]  /*2140*/  VIADD R6, R4, 0xfffffffe ;  /* 0xfffffffe04067836 */ /* 0x001fe20000000000 */
[----:B------:R-:W-:Y:S01]  /*2150*/  UIADD3 UR10, UPT, UPT, UR15, UR10, URZ ;  /* 0x0000000a0f0a7290 */ /* 0x000fe2000fffe0ff */
[----:B------:R-:W-:-:S02]  /*2160*/  @!P1 IMAD.MOV R71, RZ, RZ, -R71 ;  /* 0x000000ffff479224 */ /* 0x000fc400078e0a47 */
[----:B------:R-:W-:Y:S01]  /*2170*/  VIADD R10, R4, 0xfffffffd ;  /* 0xfffffffd040a7836 */ /* 0x000fe20000000000 */
[----:B------:R-:W-:Y:S01]  /*2180*/  ISETP.GE.U32.AND P1, PT, R6, 0x7fffffef, PT ;  /* 0x7fffffef0600780c */ /* 0x000fe20003f26070 */
[----:B------:R-:W-:Y:S02]  /*2190*/  VIADD R6, R4, 0xffffffff ;  /* 0xffffffff04067836 */ /* 0x000fe40000000000 */
[----:B------:R-:W-:Y:S01]  /*21a0*/  @!P3 IMAD.MOV R9, RZ, RZ, -R9 ;  /* 0x000000ffff09b224 */ /* 0x000fe200078e0a09 */
[----:B------:R-:W-:Y:S01]  /*21b0*/  ISETP.GE.U32.AND P3, PT, R10, 0x7fffffee, PT ;  /* 0x7fffffee0a00780c */ /* 0x000fe20003f66070 */
[----:B------:R-:W-:Y:S01]  /*21c0*/  @!P4 IMAD.MOV R55, RZ, RZ, -R55 ;  /* 0x000000ffff37c224 */ /* 0x000fe200078e0a37 */
[----:B------:R-:W-:Y:S01]  /*21d0*/  ISETP.GE.U32.AND P4, PT, R6, 0x7ffffff0, PT ;  /* 0x7ffffff00600780c */ /* 0x000fe20003f86070 */
[----:B------:R-:W-:Y:S01]  /*21e0*/  VIADD R10, R4, 0xfffffffb ;  /* 0xfffffffb040a7836 */ /* 0x000fe20000000000 */
[----:B------:R-:W-:Y:S01]  /*21f0*/  LOP3.LUT R6, RZ, R59, RZ, 0x33, !PT ;  /* 0x0000003bff067212 */ /* 0x000fe200078e33ff */
[----:B------:R-:W-:-:S02]  /*2200*/  @!P0 IMAD.MOV R39, RZ, RZ, -R39 ;  /* 0x000000ffff278224 */ /* 0x000fc400078e0a27 */
[----:B------:R-:W-:Y:S01]  /*2210*/  @!P5 IMAD.MOV R73, RZ, RZ, -R73 ;  /* 0x000000ffff49d224 */ /* 0x000fe200078e0a49 */
[----:B------:R-:W-:Y:S01]  /*2220*/  SEL R36, R6, R15, !P6 ;  /* 0x0000000f06247207 */ /* 0x000fe20007000000 */
[----:B------:R-:W-:Y:S01]  /*2230*/  IMAD R15, R8, R5, RZ ;  /* 0x00000005080f7224 */ /* 0x000fe200078e02ff */
[----:B------:R-:W-:Y:S02]  /*2240*/  ISETP.GE.U32.AND P0, PT, R10, 0x7fffffec, PT ;  /* 0x7fffffec0a00780c */ /* 0x000fe40003f06070 */
[C---:B------:R-:W-:Y:S02]  /*2250*/  SEL R32, R6.reuse, R7, !P6 ;  /* 0x0000000706207207 */ /* 0x040fe40007000000 */
[C---:B------:R-:W-:Y:S02]  /*2260*/  SEL R34, R6.reuse, R11, !P6 ;  /* 0x0000000b06227207 */ /* 0x040fe40007000000 */
[C---:B------:R-:W-:Y:S02]  /*2270*/  SEL R38, R6.reuse, R17, !P6 ;  /* 0x0000001106267207 */ /* 0x040fe40007000000 */
[----:B------:R-:W-:-:S02]  /*2280*/  SEL R40, R6, R19, !P6 ;  /* 0x0000001306287207 */ /* 0x000fc40007000000 */
[C---:B------:R-:W-:Y:S02]  /*2290*/  SEL R42, R6.reuse, R21, !P6 ;  /* 0x00000015062a7207 */ /* 0x040fe40007000000 */
[C---:B------:R-:W-:Y:S02]  /*22a0*/  SEL R44, R6.reuse, R23, !P6 ;  /* 0x00000017062c7207 */ /* 0x040fe40007000000 */
        /* <DEDUP_REMOVED lines=24> */
[----:B------:R-:W-:Y:S01]  /*2430*/  SEL R73, R6, R73, !P6 ;  /* 0x0000004906497207 */ /* 0x000fe20007000000 */
[----:B-1-3--:R-:W-:Y:S06]  /*2440*/  BRA.U UP0, `(.L_x_5) ;  /* 0x0000000100187547 */ /* 0x00afec000b800000 */
[----:B------:R-:W-:Y:S01]  /*2450*/  ELECT P5, URZ, PT ;  /* 0x0000000000ff782f */ /* 0x000fe200038a0000 */
[----:B------:R-:W-:Y:S01]  /*2460*/  IMAD.MOV.U32 R5, RZ, RZ, 0x1 ;  /* 0x00000001ff057424 */ /* 0x000fe200078e00ff */
[----:B------:R-:W-:Y:S01]  /*2470*/  UMOV UR4, 0x40 ;  /* 0x0000004000047882 */ /* 0x000fe20000000000 */
[----:B------:R-:W-:Y:S01]  /*2480*/  UVIRTCOUNT.DEALLOC.SMPOOL 0x80 ;  /* 0x000000800000784c */ /* 0x000fe20000000000 */
[----:B------:R-:W-:-:S09]  /*2490*/  ULEA UR4, UR5, UR4, 0x18 ;  /* 0x0000000405047291 */ /* 0x000fd2000f8ec0ff */
[----:B------:R0:W-:Y:S03]  /*24a0*/  @P5 STS.U8 [UR4], R5 ;  /* 0x00000005ff005988 */ /* 0x0001e60008000004 */
.L_x_5:
[----:B------:R-:W-:Y:S01]  /*24b0*/  STTM.x64 tmem[UR10], RZ ;  /* 0x000000ff000079ed */ /* 0x000fe2000834000a */
[----:B------:R-:W-:Y:S01]  /*24c0*/  STTM.x64 tmem[UR10+0x40], RZ ;  /* 0x000040ff000079ed */ /* 0x000fe2000834000a */
[----:B------:R-:W-:Y:S01]  /*24d0*/  STTM.x64 tmem[UR10+0x80], RZ ;  /* 0x000080ff000079ed */ /* 0x000fe2000834000a */
[----:B------:R-:W-:Y:S01]  /*24e0*/  STTM.x64 tmem[UR10+0xc0], RZ ;  /* 0x0000c0ff000079ed */ /* 0x000fe2000834000a */
[----:B------:R-:W1:Y:S02]  /*24f0*/  FENCE.VIEW.ASYNC.T ;  /* 0x00000000000073c6 */ /* 0x000e640000000200 */
[----:B-1----:R-:W-:Y:S01]  /*2500*/  VOTEU.ALL UP1, P2 ;  /* 0x0000000000ff7886 */ /* 0x002fe20001020000 */
[----:B------:R-:W-:Y:S01]  /*2510*/  UMOV UR4, 0x1 ;  /* 0x0000000100047882 */ /* 0x000fe20000000000 */
[----:B------:R-:W-:Y:S01]  /*2520*/  UMOV UR11, UR7 ;  /* 0x00000007000b7c82 */ /* 0x000fe20008000000 */
[----:B------:R-:W-:Y:S01]  /*2530*/  VOTEU.ALL UP2, P2 ;  /* 0x0000000000ff7886 */ /* 0x000fe20001040000 */
[----:B------:R-:W-:Y:S01]  /*2540*/  IMAD.SHL.U32 R14, R15, 0x2, RZ ;  /* 0x000000020f0e7824 */ /* 0x000fe200078e00ff */
[----:B------:R-:W-:-:S04]  /*2550*/  @!UP1 UIADD3 UR8, UPT, UPT, -UR4, 0x100000, URZ ;  /* 0x0010000004089890 */ /* 0x000fc8000fffe1ff */
[----:B------:R-:W-:Y:S02]  /*2560*/  @!UP1 USHF.L.U32 UR9, UR8, 0xb, URZ ;  /* 0x0000000b08099899 */ /* 0x000fe400080006ff */
[----:B------:R-:W-:Y:S01]  /*2570*/  @!UP1 USHF.L.U32 UR8, UR8, 0x1, URZ ;  /* 0x0000000108089899 */ /* 0x000fe200080006ff */
[----:B------:R-:W-:Y:S01]  /*2580*/  BAR.SYNC.DEFER_BLOCKING 0x0 ;  /* 0x0000000000007b1d */ /* 0x000fe20000010000 */
[----:B------:R-:W-:Y:S01]  /*2590*/  IMAD.SHL.U32 R16, R12, 0x2, RZ ;  /* 0x000000020c107824 */ /* 0x000fe200078e00ff */
[----:B------:R-:W-:Y:S01]  /*25a0*/  PRMT R59, RZ, 0x7610, R59 ;  /* 0x00007610ff3b7816 */ /* 0x000fe2000000003b */
[----:B0-----:R-:W-:Y:S01]  /*25b0*/  VIADD R5, R4, 0xfffffff7 ;  /* 0xfffffff704057836 */ /* 0x001fe20000000000 */
[----:B------:R-:W-:Y:S02]  /*25c0*/  IADD3 R28, P5, PT, R14, UR20, RZ ;  /* 0x000000140e1c7c10 */ /* 0x000fe4000ffbe0ff */
[----:B------:R-:W-:Y:S01]  /*25d0*/  PRMT R60, RZ, 0x7610, R60 ;  /* 0x00007610ff3c7816 */ /* 0x000fe2000000003c */
[----:B------:R-:W-:Y:S01]  /*25e0*/  IMAD.SHL.U32 R18, R12, 0x8, RZ ;  /* 0x000000080c127824 */ /* 0x000fe200078e00ff */
[----:B------:R-:W-:-:S02]  /*25f0*/  LEA.HI.X.SX32 R29, R15, UR21, 0x1, P5 ;  /* 0x000000150f1d7c11 */ /* 0x000fc4000a8f0eff */
[----:B------:R-:W-:Y:S01]  /*2600*/  PRMT R61, RZ, 0x7610, R61 ;  /* 0x00007610ff3d7816 */ /* 0x000fe2000000003d */
[----:B------:R-:W-:Y:S01]  /*2610*/  IMAD.SHL.U32 R17, R12, 0x4, RZ ;  /* 0x000000040c117824 */ /* 0x000fe200078e00ff */
[----:B------:R-:W-:Y:S01]  /*2620*/  IADD3 R6, P5, PT, R16, R28, RZ ;  /* 0x0000001c10067210 */ /* 0x000fe20007fbe0ff */
[----:B------:R-:W-:Y:S01]  /*2630*/  VIADD R19, R4, 0xfffffff5 ;  /* 0xfffffff504137836 */ /* 0x000fe20000000000 */
[----:B------:R-:W-:Y:S02]  /*2640*/  PRMT R67, RZ, 0x7610, R67 ;  /* 0x00007610ff437816 */ /* 0x000fe40000000043 */
[----:B------:R-:W-:Y:S01]  /*2650*/  PRMT R63, RZ, 0x7610, R63 ;  /* 0x00007610ff3f7816 */ /* 0x000fe2000000003f */
[C---:B------:R-:W-:Y:S02]  /*2660*/  IMAD R20, R12.reuse, 0x9, RZ ;  /* 0x000000090c147824 */ /* 0x040fe400078e02ff */
[----:B------:R-:W-:Y:S01]  /*2670*/  IMAD R21, R12, 0x5, RZ ;  /* 0x000000050c157824 */ /* 0x000fe200078e02ff */
[----:B------:R-:W-:-:S02]  /*2680*/  PRMT R64, RZ, 0x7610, R64 ;  /* 0x00007610ff407816 */ /* 0x000fc40000000040 */
[----:B------:R-:W-:Y:S01]  /*2690*/  PRMT R68, RZ, 0x7610, R68 ;  /* 0x00007610ff447816 */ /* 0x000fe20000000044 */
[C---:B------:R-:W-:Y:S01]  /*26a0*/  IMAD R27, R12.reuse, 0x16, RZ ;  /* 0x000000160c1b7824 */ /* 0x040fe200078e02ff */
[----:B------:R-:W0:Y:S02]  /*26b0*/  FENCE.VIEW.ASYNC.S ;  /* 0x00000000000073c6 */ /* 0x000e240000000000 */
[----:B0-----:R0:W1:Y:S02]  /*26c0*/  @!UP2 SYNCS.EXCH.64 URZ, [UR11], UR8 ;  /* 0x000000080bffa5b2 */ /* 0x0010640008000100 */
[----:B-1----:R-:W-:Y:S01]  /*26d0*/  BAR.SYNC.DEFER_BLOCKING 0x0 ;  /* 0x0000000000007b1d */ /* 0x002fe20000010000 */
[----:B------:R-:W-:Y:S02]  /*26e0*/  LEA.HI.X.SX32 R7, R12, R29, 0x1, P5 ;  /* 0x0000001d0c077211 */ /* 0x000fe400028f0eff */
[----:B------:R-:W-:Y:S01]  /*26f0*/  ISETP.GE.U32.AND P5, PT, R5, 0x7fffffe8, PT ;  /* 0x7fffffe80500780c */ /* 0x000fe20003fa6070 */
[----:B------:R-:W-:Y:S01]  /*2700*/  VIADD R5, R4, 0xfffffff6 ;  /* 0xfffffff604057836 */ /* 0x000fe20000000000 */
[----:B------:R-:W-:-:S02]  /*2710*/  LEA R22, P6, R12, R28, 0x4 ;  /* 0x0000001c0c167211 */ /* 0x000fc400078c20ff */
[----:B------:R-:W-:Y:S01]  /*2720*/  PRMT R69, RZ, 0x7610, R69 ;  /* 0x00007610ff457816 */ /* 0x000fe20000000045 */
[----:B------:R-:W-:Y:S01]  /*2730*/  IMAD R24, R12, 0x3, RZ ;  /* 0x000000030c187824 */ /* 0x000fe200078e02ff */
[----:B------:R-:W-:Y:S01]  /*2740*/  LEA.HI.X.SX32 R23, R18, R29, 0x1, P6 ;  /* 0x0000001d12177211 */ /* 0x000fe200030f0eff */
[----:B------:R-:W1:Y:S01]  /*2750*/  LDCU UR5, c[0x0][0x3b0] ;  /* 0x00007600ff0577ac */ /* 0x000e620008000800 */
[----:B------:R-:W5:Y:S01]  /*2760*/  @!P4 LDG.E.U16 R59, desc[UR16][R28.64] ;  /* 0x000000101c3bc981 */ /* 0x000f62000c1e1500 */
[----:B------:R-:W-:-:S03]  /*2770*/  LEA R8, P4, R12, R28, 0x2 ;  /* 0x0000001c0c087211 */ /* 0x000fc600078810ff */
[----:B------:R2:W5:Y:S01]  /*2780*/  @!P1 LDG.E.U16 R60, desc[UR16][R6.64] ;  /* 0x00000010063c9981 */ /* 0x000562000c1e1500 */
[-C--:B------:R-:W-:Y:S02]  /*2790*/  LEA.HI.X.SX32 R9, R16, R29.reuse, 0x1, P4 ;  /* 0x0000001d10097211 */ /* 0x080fe400020f0eff */
[-C--:B------:R-:W-:Y:S01]  /*27a0*/  LEA R10, P1, R12, R28.reuse, 0x3 ;  /* 0x0000001c0c0a7211 */ /* 0x080fe200078218ff */
[----:B------:R-:W5:Y:S01]  /*27b0*/  @!P5 LDG.E.U16 R67, desc[UR16][R22.64] ;  /* 0x000000101643d981 */ /* 0x000f62000c1e1500 */
[----:B------:R-:W-:Y:S01]  /*27c0*/  ISETP.GE.U32.AND P4, PT, R5, 0x7fffffe7, PT ;  /* 0x7fffffe70500780c */ /* 0x000fe20003f86070 */
[----:B------:R-:W-:Y:S01]  /*27d0*/  VIADD R5, R4, 0xfffffffa ;  /* 0xfffffffa04057836 */ /* 0x000fe20000000000 */
[----:B------:R-:W-:Y:S01]  /*27e0*/  LEA.HI.X.SX32 R11, R17, R29, 0x1, P1 ;  /* 0x0000001d110b7211 */ /* 0x000fe200008f0eff */
[----:B------:R3:W5:Y:S01]  /*27f0*/  @!P3 LDG.E.U16 R61, desc[UR16][R8.64] ;  /* 0x00000010083db981 */ /* 0x000762000c1e1500 */
[----:B------:R-:W-:Y:S01]  /*2800*/  ISETP.GE.U32.AND P1, PT, R19, 0x7fffffe6, PT ;  /* 0x7fffffe61300780c */ /* 0x000fe20003f26070 */
[----:B------:R-:W-:Y:S01]  /*2810*/  IMAD R19, R12, 0xa, RZ ;  /* 0x0000000a0c137824 */ /* 0x000fe200078e02ff */
[----:B------:R-:W-:Y:S01]  /*2820*/  ISETP.GE.U32.AND P3, PT, R5, 0x7fffffeb, PT ;  /* 0x7fffffeb0500780c */ /* 0x000fe20003f66070 */
[----:B--2---:R-:W-:Y:S01]  /*2830*/  VIADD R7, R4, 0xfffffff4 ;  /* 0xfffffff404077836 */ /* 0x004fe20000000000 */
[----:B------:R2:W5:Y:S01]  /*2840*/  @!P0 LDG.E.U16 R63, desc[UR16][R10.64] ;  /* 0x000000100a3f8981 */ /* 0x000562000c1e1500 */
[----:B---3--:R-:W-:Y:S01]  /*2850*/  IMAD R9, R12, 0x12, RZ ;  /* 0x000000120c097824 */ /* 0x008fe200078e02ff */
[----:B------:R-:W-:-:S04]  /*2860*/  IADD3 R6, P0, PT, R19, R28, RZ ;  /* 0x0000001c13067210 */ /* 0x000fc80007f1e0ff */
[----:B------:R-:W-:Y:S01]  /*2870*/  IADD3 R8, P5, PT, R9, R28, RZ ;  /* 0x0000001c09087210 */ /* 0x000fe20007fbe0ff */
[----:B--2---:R-:W-:-:S03]  /*2880*/  IMAD R11, R12, 0x14, RZ ;  /* 0x000000140c0b7824 */ /* 0x004fc600078e02ff */
[-C--:B------:R-:W-:Y:S02]  /*2890*/  LEA.HI.X.SX32 R9, R20, R29.reuse, 0x1, P5 ;  /* 0x0000001d14097211 */ /* 0x080fe400028f0eff */
[----:B------:R-:W-:Y:S02]  /*28a0*/  ISETP.GE.U32.AND P5, PT, R7, 0x7fffffe5, PT ;  /* 0x7fffffe50700780c */ /* 0x000fe40003fa6070 */
[----:B------:R-:W-:Y:S01]  /*28b0*/  LEA.HI.X.SX32 R7, R21, R29, 0x1, P0 ;  /* 0x0000001d15077211 */ /* 0x000fe200000f0eff */
[C---:B------:R-:W-:Y:S01]  /*28c0*/  VIADD R23, R4.reuse, 0xfffffff3 ;  /* 0xfffffff304177836 */ /* 0x040fe20000000000 */
[----:B------:R-:W5:Y:S01]  /*28d0*/  @!P4 LDG.E.U16 R68, desc[UR16][R8.64] ;  /* 0x000000100844c981 */ /* 0x000f62000c1e1500 */
[----:B------:R-:W-:-:S03]  /*28e0*/  VIADD R5, R4, 0xfffffffc ;  /* 0xfffffffc04057836 */ /* 0x000fc60000000000 */
[----:B------:R2:W5:Y:S01]  /*28f0*/  @!P3 LDG.E.U16 R64, desc[UR16][R6.64] ;  /* 0x000000100640b981 */ /* 0x000562000c1e1500 */
[-C--:B------:R-:W-:Y:S01]  /*2900*/  IADD3 R10, P3, PT, R11, R28.reuse, RZ ;  /* 0x0000001c0b0a7210 */ /* 0x080fe20007f7e0ff */
[C---:B------:R-:W-:Y:S01]  /*2910*/  IMAD R22, R12.reuse, 0xb, RZ ;  /* 0x0000000b0c167824 */ /* 0x040fe200078e02ff */
[----:B------:R-:W-:Y:S01]  /*2920*/  ISETP.GE.U32.AND P6, PT, R23, 0x7fffffe4, PT ;  /* 0x7fffffe41700780c */ /* 0x000fe20003fc6070 */
[----:B------:R-:W-:Y:S01]  /*2930*/  IMAD R23, R12, 0x6, RZ ;  /* 0x000000060c177824 */ /* 0x000fe200078e02ff */
[-C--:B------:R-:W-:Y:S02]  /*2940*/  LEA.HI.X.SX32 R11, R19, R29.reuse, 0x1, P3 ;  /* 0x0000001d130b7211 */ /* 0x080fe400018f0eff */
[----:B------:R-:W-:Y:S02]  /*2950*/  IADD3 R26, P4, PT, R27, R28, RZ ;  /* 0x0000001c1b1a7210 */ /* 0x000fe40007f9e0ff */
[----:B------:R-:W-:Y:S01]  /*2960*/  ISETP.GE.U32.AND P0, PT, R5, 0x7fffffed, PT ;  /* 0x7fffffed0500780c */ /* 0x000fe20003f06070 */
[----:B------:R-:W-:Y:S01]  /*2970*/  VIADD R5, R4, 0xfffffff9 ;  /* 0xfffffff904057836 */ /* 0x000fe20000000000 */
[----:B------:R-:W-:Y:S01]  /*2980*/  PRMT R70, RZ, 0x7610, R70 ;  /* 0x00007610ff467816 */ /* 0x000fe20000000046 */
[----:B------:R3:W5:Y:S01]  /*2990*/  @!P1 LDG.E.U16 R69, desc[UR16][R10.64] ;  /* 0x000000100a459981 */ /* 0x000762000c1e1500 */
[----:B------:R-:W-:-:S02]  /*29a0*/  LEA.HI.X.SX32 R27, R22, R29, 0x1, P4 ;  /* 0x0000001d161b7211 */ /* 0x000fc400020f0eff */
[-C--:B--2---:R-:W-:Y:S01]  /*29b0*/  IADD3 R6, P1, PT, R23, R28.reuse, RZ ;  /* 0x0000001c17067210 */ /* 0x084fe20007f3e0ff */
[----:B------:R-:W-:Y:S01]  /*29c0*/  IMAD R25, R12, 0xc, RZ ;  /* 0x0000000c0c197824 */ /* 0x000fe200078e02ff */
[----:B------:R-:W-:Y:S01]  /*29d0*/  PRMT R62, RZ, 0x7610, R62 ;  /* 0x00007610ff3e7816 */ /* 0x000fe2000000003e */
[----:B------:R2:W5:Y:S01]  /*29e0*/  @!P5 LDG.E.U16 R70, desc[UR16][R26.64] ;  /* 0x000000101a46d981 */ /* 0x000562000c1e1500 */
[----:B------:R-:W-:Y:S01]  /*29f0*/  ISETP.GE.U32.AND P3, PT, R5, 0x7fffffea, PT ;  /* 0x7fffffea0500780c */ /* 0x000fe20003f66070 */
[----:B------:R-:W-:Y:S01]  /*2a00*/  VIADD R9, R4, 0xfffffff2 ;  /* 0xfffffff204097836 */ /* 0x000fe20000000000 */
[-C--:B------:R-:W-:Y:S01]  /*2a10*/  LEA.HI.X.SX32 R7, R24, R29.reuse, 0x1, P1 ;  /* 0x0000001d18077211 */ /* 0x080fe200008f0eff */
[----:B---3--:R-:W-:Y:S01]  /*2a20*/  IMAD R11, R12, 0x18, RZ ;  /* 0x000000180c0b7824 */ /* 0x008fe200078e02ff */
[-C--:B------:R-:W-:Y:S01]  /*2a30*/  IADD3 R8, P4, PT, R25, R28.reuse, RZ ;  /* 0x0000001c19087210 */ /* 0x080fe20007f9e0ff */
[----:B------:R-:W-:Y:S01]  /*2a40*/  VIADD R5, R4, 0xfffffff8 ;  /* 0xfffffff804057836 */ /* 0x000fe20000000000 */
[----:B--2---:R-:W-:Y:S01]  /*2a50*/  LOP3.LUT R27, R3, 0xf, RZ, 0xc0, !PT ;  /* 0x0000000f031b7812 */ /* 0x004fe200078ec0ff */
[C---:B------:R-:W-:Y:S01]  /*2a60*/  IMAD R31, R12.reuse, 0x1a, RZ ;  /* 0x0000001a0c1f7824 */ /* 0x040fe200078e02ff */
[----:B------:R-:W-:Y:S01]  /*2a70*/  ISETP.GE.U32.AND P1, PT, R9, 0x7fffffe3, PT ;  /* 0x7fffffe30900780c */ /* 0x000fe20003f26070 */
[----:B------:R2:W5:Y:S01]  /*2a80*/  @!P0 LDG.E.U16 R62, desc[UR16][R6.64] ;  /* 0x00000010063e8981 */ /* 0x000562000c1e1500 */
[----:B------:R-:W-:Y:S01]  /*2a90*/  IADD3 R10, P0, PT, R11, R28, RZ ;  /* 0x0000001c0b0a7210 */ /* 0x000fe20007f1e0ff */
[----:B------:R-:W-:Y:S01]  /*2aa0*/  IMAD R26, R12, 0xd, RZ ;  /* 0x0000000d0c1a7824 */ /* 0x000fe200078e02ff */
[----:B------:R-:W-:-:S02]  /*2ab0*/  LEA.HI.X.SX32 R9, R23, R29, 0x1, P4 ;  /* 0x0000001d17097211 */ /* 0x000fc400020f0eff */
[----:B------:R-:W-:Y:S02]  /*2ac0*/  PRMT R65, RZ, 0x7610, R65 ;  /* 0x00007610ff417816 */ /* 0x000fe40000000041 */
[----:B------:R-:W-:Y:S01]  /*2ad0*/  ISETP.GE.U32.AND P4, PT, R5, 0x7fffffe9, PT ;  /* 0x7fffffe90500780c */ /* 0x000fe20003f86070 */
[----:B--2---:R-:W-:Y:S01]  /*2ae0*/  IMAD R6, R27, R13, RZ ;  /* 0x0000000d1b067224 */ /* 0x004fe200078e02ff */
[----:B------:R-:W-:Y:S01]  /*2af0*/  IADD3 R30, P5, PT, R31, R28, RZ ;  /* 0x0000001c1f1e7210 */ /* 0x000fe20007fbe0ff */
[----:B------:R-:W-:Y:S01]  /*2b00*/  VIADD R5, R4, 0xfffffff1 ;  /* 0xfffffff104057836 */ /* 0x000fe20000000000 */
[-C--:B------:R-:W-:Y:S01]  /*2b10*/  LEA.HI.X.SX32 R11, R25, R29.reuse, 0x1, P0 ;  /* 0x0000001d190b7211 */ /* 0x080fe200000f0eff */
[----:B------:R-:W-:Y:S01]  /*2b20*/  IMAD R7, R12, 0x1e, RZ ;  /* 0x0000001e0c077824 */ /* 0x000fe200078e02ff */
[----:B------:R-:W-:Y:S01]  /*2b30*/  LEA R100, P0, R6, UR22, 0x1 ;  /* 0x0000001606647c11 */ /* 0x000fe2000f8008ff */
[----:B------:R1:W5:Y:S01]  /*2b40*/  @!P3 LDG.E.U16 R65, desc[UR16][R8.64] ;  /* 0x000000100841b981 */ /* 0x000362000c1e1500 */
[----:B------:R-:W-:Y:S01]  /*2b50*/  PRMT R72, RZ, 0x7610, R72 ;  /* 0x00007610ff487816 */ /* 0x000fe20000000048 */
[----:B------:R-:W-:Y:S01]  /*2b60*/  VIADD R96, R4, 0xfffffff0 ;  /* 0xfffffff004607836 */ /* 0x000fe20000000000 */
[----:B------:R-:W-:-:S02]  /*2b70*/  LEA.HI.X.SX32 R31, R26, R29, 0x1, P5 ;  /* 0x0000001d1a1f7211 */ /* 0x000fc400028f0eff */
[----:B------:R-:W-:Y:S01]  /*2b80*/  ISETP.GE.U32.AND P3, PT, R5, 0x7fffffe2, PT ;  /* 0x7fffffe20500780c */ /* 0x000fe20003f66070 */
[C---:B------:R-:W-:Y:S01]  /*2b90*/  IMAD R5, R12.reuse, 0xf, RZ ;  /* 0x0000000f0c057824 */ /* 0x040fe200078e02ff */
[----:B------:R-:W-:Y:S01]  /*2ba0*/  PRMT R71, RZ, 0x7610, R71 ;  /* 0x00007610ff477816 */ /* 0x000fe20000000047 */
[----:B------:R-:W-:Y:S01]  /*2bb0*/  IMAD R92, R12, 0xe, RZ ;  /* 0x0000000e0c5c7824 */ /* 0x000fe200078e02ff */
[----:B------:R-:W-:Y:S01]  /*2bc0*/  LEA.HI.X.SX32 R122, R6, UR23, 0x1, P0 ;  /* 0x00000017067a7c11 */ /* 0x000fe200080f0eff */
[----:B-1----:R-:W-:Y:S01]  /*2bd0*/  IMAD R9, R32, UR5, RZ ;  /* 0x0000000520097c24 */ /* 0x002fe2000f8e02ff */
[----:B------:R-:W-:Y:S01]  /*2be0*/  IADD3 R6, P0, PT, R7, R28, RZ ;  /* 0x0000001c07067210 */ /* 0x000fe20007f1e0ff */
[----:B------:R-:W-:Y:S01]  /*2bf0*/  IMAD R87, R12, 0x1c, RZ ;  /* 0x0000001c0c577824 */ /* 0x000fe200078e02ff */
[----:B------:R-:W5:Y:S01]  /*2c00*/  @!P1 LDG.E.U16 R72, desc[UR16][R30.64] ;  /* 0x000000101e489981 */ /* 0x000f62000c1e1500 */
[----:B------:R-:W-:Y:S01]  /*2c10*/  ISETP.GE.U32.AND P1, PT, R96, 0x7fffffe1, PT ;  /* 0x7fffffe16000780c */ /* 0x000fe20003f26070 */
[----:B------:R-:W-:Y:S01]  /*2c20*/  IMAD R93, R12, 0x7, RZ ;  /* 0x000000070c5d7824 */ /* 0x000fe200078e02ff */
[----:B------:R-:W-:Y:S01]  /*2c30*/  LEA R90, P5, R9, R100, 0x1 ;  /* 0x00000064095a7211 */ /* 0x000fe200078a08ff */
[----:B------:R1:W5:Y:S01]  /*2c40*/  @!P6 LDG.E.U16 R71, desc[UR16][R10.64] ;  /* 0x000000100a47e981 */ /* 0x000362000c1e1500 */
[----:B------:R-:W-:-:S02]  /*2c50*/  LEA.HI.X.SX32 R7, R5, R29, 0x1, P0 ;  /* 0x0000001d05077211 */ /* 0x000fc400000f0eff */
[----:B------:R-:W-:Y:S02]  /*2c60*/  IADD3 R8, P0, PT, R87, R28, RZ ;  /* 0x0000001c57087210 */ /* 0x000fe40007f1e0ff */
[----:B------:R-:W-:Y:S02]  /*2c70*/  LEA.HI.X.SX32 R91, R9, R122, 0x1, P5 ;  /* 0x0000007a095b7211 */ /* 0x000fe400028f0eff */
[C---:B-1----:R-:W-:Y:S02]  /*2c80*/  IADD3 R10, P6, PT, R92.reuse, R28, RZ ;  /* 0x0000001c5c0a7210 */ /* 0x042fe40007fde0ff */
[-C--:B------:R-:W-:Y:S02]  /*2c90*/  LEA.HI.X.SX32 R9, R92, R29.reuse, 0x1, P0 ;  /* 0x0000001d5c097211 */ /* 0x080fe400000f0eff */
[----:B------:R-:W-:Y:S02]  /*2ca0*/  LEA.HI.X.SX32 R11, R93, R29, 0x1, P6 ;  /* 0x0000001d5d0b7211 */ /* 0x000fe400030f0eff */
[----:B------:R-:W-:-:S02]  /*2cb0*/  PRMT R66, RZ, 0x7610, R66 ;  /* 0x00007610ff427816 */ /* 0x000fc40000000042 */
[----:B------:R-:W-:Y:S02]  /*2cc0*/  PRMT R28, RZ, 0x7610, R28 ;  /* 0x00007610ff1c7816 */ /* 0x000fe4000000001c */
[----:B------:R-:W-:Y:S02]  /*2cd0*/  PRMT R29, RZ, 0x7610, R29 ;  /* 0x00007610ff1d7816 */ /* 0x000fe4000000001d */
[----:B------:R0:W5:Y:S04]  /*2ce0*/  @!P4 LDG.E.U16 R66, desc[UR16][R10.64] ;  /* 0x000000100a42c981 */ /* 0x000168000c1e1500 */
[----:B------:R0:W5:Y:S04]  /*2cf0*/  @!P3 LDG.E.U16 R28, desc[UR16][R8.64] ;  /* 0x00000010081cb981 */ /* 0x000168000c1e1500 */
[----:B------:R0:W5:Y:S01]  /*2d00*/  @!P1 LDG.E.U16 R29, desc[UR16][R6.64] ;  /* 0x00000010061d9981 */ /* 0x000162000c1e1500 */
[----:B------:R-:W-:-:S02]  /*2d10*/  IMAD R31, R36, UR5, RZ ;  /* 0x00000005241f7c24 */ /* 0x000fc4000f8e02ff */
[----:B------:R-:W-:Y:S02]  /*2d20*/  IMAD R32, R38, UR5, RZ ;  /* 0x0000000526207c24 */ /* 0x000fe4000f8e02ff */
[----:B------:R-:W-:Y:S02]  /*2d30*/  IMAD R30, R34, UR5, RZ ;  /* 0x00000005221e7c24 */ /* 0x000fe4000f8e02ff */
[----:B------:R-:W-:Y:S02]  /*2d40*/  IMAD R34, R42, UR5, RZ ;  /* 0x000000052a227c24 */ /* 0x000fe4000f8e02ff */
[----:B------:R-:W-:Y:S02]  /*2d50*/  IMAD R43, R58, UR5, RZ ;  /* 0x000000053a2b7c24 */ /* 0x000fe4000f8e02ff */
[----:B------:R-:W-:Y:S02]  /*2d60*/  IMAD R42, R56, UR5, RZ ;  /* 0x00000005382a7c24 */ /* 0x000fe4000f8e02ff */
[----:B------:R-:W-:Y:S01]  /*2d70*/  IMAD R58, R86, UR5, RZ ;  /* 0x00000005563a7c24 */ /* 0x000fe2000f8e02ff */
[-C--:B------:R-:W-:Y:S01]  /*2d80*/  LEA R86, P0, R31, R100.reuse, 0x1 ;  /* 0x000000641f567211 */ /* 0x080fe200078008ff */
[----:B------:R-:W-:Y:S01]  /*2d90*/  IMAD R56, R84, UR5, RZ ;  /* 0x0000000554387c24 */ /* 0x000fe2000f8e02ff */
[----:B------:R-:W-:Y:S01]  /*2da0*/  LEA R84, P6, R32, R100, 0x1 ;  /* 0x0000006420547211 */ /* 0x000fe200078c08ff */
[----:B------:R-:W-:-:S02]  /*2db0*/  IMAD R33, R40, UR5, RZ ;  /* 0x0000000528217c24 */ /* 0x000fc4000f8e02ff */
[----:B------:R-:W-:Y:S02]  /*2dc0*/  IMAD R35, R44, UR5, RZ ;  /* 0x000000052c237c24 */ /* 0x000fe4000f8e02ff */
[----:B------:R-:W-:Y:S01]  /*2dd0*/  IMAD R40, R52, UR5, RZ ;  /* 0x0000000534287c24 */ /* 0x000fe2000f8e02ff */
[-C--:B------:R-:W-:Y:S01]  /*2de0*/  LEA.HI.X.SX32 R87, R31, R122.reuse, 0x1, P0 ;  /* 0x0000007a1f577211 */ /* 0x080fe200000f0eff */
[----:B------:R-:W-:Y:S02]  /*2df0*/  IMAD R52, R57, UR5, RZ ;  /* 0x0000000539347c24 */ /* 0x000fe4000f8e02ff */
[----:B------:R-:W-:Y:S01]  /*2e00*/  IMAD R57, R85, UR5, RZ ;  /* 0x0000000555397c24 */ /* 0x000fe2000f8e02ff */
[----:B------:R-:W-:Y:S01]  /*2e10*/  LEA.HI.X.SX32 R85, R32, R122, 0x1, P6 ;  /* 0x0000007a20557211 */ /* 0x000fe200030f0eff */
[----:B------:R-:W-:Y:S01]  /*2e20*/  IMAD R5, R80, UR5, RZ ;  /* 0x0000000550057c24 */ /* 0x000fe2000f8e02ff */
[-C--:B------:R-:W-:Y:S01]  /*2e30*/  LEA R80, P0, R34, R100.reuse, 0x1 ;  /* 0x0000006422507211 */ /* 0x080fe200078008ff */
[----:B------:R-:W-:Y:S01]  /*2e40*/  IMAD R37, R46, UR5, RZ ;  /* 0x000000052e257c24 */ /* 0x000fe2000f8e02ff */
[----:B------:R-:W-:Y:S01]  /*2e50*/  LEA R88, P5, R30, R100, 0x1 ;  /* 0x000000641e587211 */ /* 0x000fe200078a08ff */
[----:B------:R-:W-:-:S02]  /*2e60*/  IMAD R39, R50, UR5, RZ ;  /* 0x0000000532277c24 */ /* 0x000fc4000f8e02ff */
[----:B------:R-:W-:Y:S01]  /*2e70*/  IMAD R47, R78, UR5, RZ ;  /* 0x000000054e2f7c24 */ /* 0x000fe2000f8e02ff */
[----:B------:R-:W-:Y:S01]  /*2e80*/  LEA R78, P6, R35, R100, 0x1 ;  /* 0x00000064234e7211 */ /* 0x000fe200078c08ff */
[----:B------:R-:W-:Y:S02]  /*2e90*/  IMAD R38, R48, UR5, RZ ;  /* 0x0000000530267c24 */ /* 0x000fe4000f8e02ff */
[----:B------:R-:W-:Y:S02]  /*2ea0*/  IMAD R50, R51, UR5, RZ ;  /* 0x0000000533327c24 */ /* 0x000fe4000f8e02ff */
[----:B------:R-:W-:Y:S02]  /*2eb0*/  IMAD R51, R53, UR5, RZ ;  /* 0x0000000535337c24 */ /* 0x000fe4000f8e02ff */
[----:B------:R-:W-:Y:S01]  /*2ec0*/  IMAD R53, R81, UR5, RZ ;  /* 0x0000000551357c24 */ /* 0x000fe2000f8e02ff */
[-C--:B------:R-:W-:Y:S01]  /*2ed0*/  LEA.HI.X.SX32 R81, R34, R122.reuse, 0x1, P0 ;  /* 0x0000007a22517211 */ /* 0x080fe200000f0eff */
[----:B------:R-:W-:Y:S01]  /*2ee0*/  IMAD R41, R54, UR5, RZ ;  /* 0x0000000536297c24 */ /* 0x000fe2000f8e02ff */
[-C--:B------:R-:W-:Y:S01]  /*2ef0*/  LEA.HI.X.SX32 R89, R30, R122.reuse, 0x1, P5 ;  /* 0x0000007a1e597211 */ /* 0x080fe200028f0eff */
[----:B------:R-:W-:Y:S01]  /*2f00*/  IMAD R48, R79, UR5, RZ ;  /* 0x000000054f307c24 */ /* 0x000fe2000f8e02ff */
[----:B------:R-:W-:Y:S01]  /*2f10*/  LEA.HI.X.SX32 R79, R35, R122, 0x1, P6 ;  /* 0x0000007a234f7211 */ /* 0x000fe200030f0eff */
[----:B------:R-:W-:Y:S01]  /*2f20*/  IMAD R36, R74, UR5, RZ ;  /* 0x000000054a247c24 */ /* 0x000fe2000f8e02ff */
[-C--:B------:R-:W-:Y:S01]  /*2f30*/  LEA R74, P0, R37, R100.reuse, 0x1 ;  /* 0x00000064254a7211 */ /* 0x080fe200078008ff */
[----:B------:R-:W-:Y:S01]  /*2f40*/  IMAD R54, R82, UR5, RZ ;  /* 0x0000000552367c24 */ /* 0x000fe2000f8e02ff */
[----:B------:R-:W-:-:S02]  /*2f50*/  LEA R82, P5, R33, R100, 0x1 ;  /* 0x0000006421527211 */ /* 0x000fc400078a08ff */
[----:B------:R-:W-:Y:S01]  /*2f60*/  LEA R146, P6, R38, R100, 0x1 ;  /* 0x0000006426927211 */ /* 0x000fe200078c08ff */
[----:B------:R-:W-:Y:S01]  /*2f70*/  IMAD R44, R75, UR5, RZ ;  /* 0x000000054b2c7c24 */ /* 0x000fe2000f8e02ff */
[-C--:B------:R-:W-:Y:S01]  /*2f80*/  LEA.HI.X.SX32 R75, R37, R122.reuse, 0x1, P0 ;  /* 0x0000007a254b7211 */ /* 0x080fe200000f0eff */
[----:B------:R-:W-:Y:S01]  /*2f90*/  IMAD R55, R83, UR5, RZ ;  /* 0x0000000553377c24 */ /* 0x000fe2000f8e02ff */
[----:B------:R-:W-:Y:S01]  /*2fa0*/  LEA.HI.X.SX32 R83, R33, R122, 0x1, P5 ;  /* 0x0000007a21537211 */ /* 0x000fe200028f0eff */
[----:B------:R-:W-:Y:S01]  /*2fb0*/  IMAD R45, R76, UR5, RZ ;  /* 0x000000054c2d7c24 */ /* 0x000fe2000f8e02ff */
[----:B------:R-:W-:Y:S02]  /*2fc0*/  LEA R142, P0, R40, R100, 0x1 ;  /* 0x00000064288e7211 */ /* 0x000fe400078008ff */
[----:B------:R-:W-:Y:S02]  /*2fd0*/  LEA.HI.X.SX32 R147, R38, R122, 0x1, P6 ;  /* 0x0000007a26937211 */ /* 0x000fe400030f0eff */
[----:B------:R-:W-:-:S02]  /*2fe0*/  LEA R76, P5, R36, R100, 0x1 ;  /* 0x00000064244c7211 */ /* 0x000fc400078a08ff */
[----:B------:R-:W-:Y:S01]  /*2ff0*/  LEA R140, P6, R41, R100, 0x1 ;  /* 0x00000064298c7211 */ /* 0x000fe200078c08ff */
[----:B------:R-:W-:Y:S01]  /*3000*/  IMAD R46, R77, UR5, RZ ;  /* 0x000000054d2e7c24 */ /* 0x000fe2000f8e02ff */
[-C--:B------:R-:W-:Y:S02]  /*3010*/  LEA.HI.X.SX32 R143, R40, R122.reuse, 0x1, P0 ;  /* 0x0000007a288f7211 */ /* 0x080fe400000f0eff */
[----:B------:R-:W-:Y:S02]  /*3020*/  LEA.HI.X.SX32 R77, R36, R122, 0x1, P5 ;  /* 0x0000007a244d7211 */ /* 0x000fe400028f0eff */
        /* <DEDUP_REMOVED lines=10> */
[----:B------:R-:W-:Y:S02]  /*30d0*/  LEA R128, P6, R47, R100, 0x1 ;  /* 0x000000642f807211 */ /* 0x000fe400078c08ff */
[-C--:B------:R-:W-:Y:S02]  /*30e0*/  LEA.HI.X.SX32 R131, R46, R122.reuse, 0x1, P0 ;  /* 0x0000007a2e837211 */ /* 0x080fe400000f0eff */
[----:B------:R-:W-:Y:S02]  /*30f0*/  LEA.HI.X.SX32 R139, R42, R122, 0x1, P5 ;  /* 0x0000007a2a8b7211 */ /* 0x000fe400028f0eff */
[----:B------:R-:W-:Y:S02]  /*3100*/  LEA R124, P0, R49, R100, 0x1 ;  /* 0x00000064317c7211 */ /* 0x000fe400078008ff */
[----:B------:R-:W-:Y:S02]  /*3110*/  LEA.HI.X.SX32 R129, R47, R122, 0x1, P6 ;  /* 0x0000007a2f817211 */ /* 0x000fe400030f0eff */
[----:B------:R-:W-:-:S02]  /*3120*/  LEA R132, P5, R45, R100, 0x1 ;  /* 0x000000642d847211 */ /* 0x000fc400078a08ff */
[C---:B------:R-:W-:Y:S02]  /*3130*/  LEA R123, P6, R50.reuse, R100, 0x1 ;  /* 0x00000064327b7211 */ /* 0x040fe400078c08ff */
[-C--:B------:R-:W-:Y:S02]  /*3140*/  LEA.HI.X.SX32 R125, R49, R122.reuse, 0x1, P0 ;  /* 0x0000007a317d7211 */ /* 0x080fe400000f0eff */
[-C--:B------:R-:W-:Y:S02]  /*3150*/  LEA.HI.X.SX32 R133, R45, R122.reuse, 0x1, P5 ;  /* 0x0000007a2d857211 */ /* 0x080fe400028f0eff */
[----:B------:R-:W-:Y:S02]  /*3160*/  LEA.HI.X.SX32 R49, R50, R122, 0x1, P6 ;  /* 0x0000007a32317211 */ /* 0x000fe400030f0eff */
[-C--:B------:R-:W-:Y:S02]  /*3170*/  LEA R126, P5, R48, R100.reuse, 0x1 ;  /* 0x00000064307e7211 */ /* 0x080fe400078a08ff */
[----:B------:R-:W-:Y:S01]  /*3180*/  LEA R42, P6, R52, R100, 0x1 ;  /* 0x00000064342a7211 */ /* 0x000fe200078c08ff */
[----:B------:R-:W-:Y:S01]  /*3190*/  VIADD R94, R4, 0xf ;  /* 0x0000000f045e7836 */ /* 0x000fe20000000000 */
[----:B------:R-:W-:-:S02]  /*31a0*/  LEA.HI.X.SX32 R127, R48, R122, 0x1, P5 ;  /* 0x0000007a307f7211 */ /* 0x000fc400028f0eff */
[----:B------:R-:W-:Y:S02]  /*31b0*/  LEA.HI.X.SX32 R43, R52, R122, 0x1, P6 ;  /* 0x0000007a342b7211 */ /* 0x000fe400030f0eff */
[-C--:B------:R-:W-:Y:S02]  /*31c0*/  LEA R46, P5, R51, R100.reuse, 0x1 ;  /* 0x00000064332e7211 */ /* 0x080fe400078a08ff */
[-C--:B------:R-:W-:Y:S02]  /*31d0*/  LEA R36, P6, R55, R100.reuse, 0x1 ;  /* 0x0000006437247211 */ /* 0x080fe400078c08ff */
[----:B------:R-:W-:Y:S01]  /*31e0*/  LEA R44, P0, R5, R100, 0x1 ;  /* 0x00000064052c7211 */ /* 0x000fe200078008ff */
[----:B------:R-:W-:Y:S01]  /*31f0*/  IMAD R73, R73, UR5, RZ ;  /* 0x0000000549497c24 */ /* 0x000fe2000f8e02ff */
[-C--:B------:R-:W-:Y:S02]  /*3200*/  LEA.HI.X.SX32 R47, R51, R122.reuse, 0x1, P5 ;  /* 0x0000007a332f7211 */ /* 0x080fe400028f0eff */
[----:B------:R-:W-:-:S02]  /*3210*/  LEA.HI.X.SX32 R37, R55, R122, 0x1, P6 ;  /* 0x0000007a37257211 */ /* 0x000fc400030f0eff */
[----:B------:R-:W-:Y:S02]  /*3220*/  LEA R40, P5, R53, R100, 0x1 ;  /* 0x0000006435287211 */ /* 0x000fe400078a08ff */
[----:B------:R-:W-:Y:S02]  /*3230*/  LEA.HI.X.SX32 R45, R5, R122, 0x1, P0 ;  /* 0x0000007a052d7211 */ /* 0x000fe400000f0eff */
[----:B------:R-:W-:Y:S01]  /*3240*/  ISETP.GT.AND P6, PT, R94, 0xf, PT ;  /* 0x0000000f5e00780c */ /* 0x000fe20003fc4270 */
[----:B------:R-:W-:-:S04]  /*3250*/  @!UP1 UIADD3 UR4, UPT, UPT, -UR4, 0x100000, URZ ;  /* 0x0010000004049890 */ /* 0x000fc8000fffe1ff */
[----:B------:R-:W-:Y:S02]  /*3260*/  @!UP1 USHF.L.U32 UR5, UR4, 0xb, URZ ;  /* 0x0000000b04059899 */ /* 0x000fe400080006ff */
[----:B------:R-:W-:Y:S01]  /*3270*/  @!UP1 USHF.L.U32 UR4, UR4, 0x1, URZ ;  /* 0x0000000104049899 */ /* 0x000fe200080006ff */
[----:B------:R-:W-:Y:S02]  /*3280*/  LEA R38, P0, R54, R100, 0x1 ;  /* 0x0000006436267211 */ /* 0x000fe400078008ff */
[----:B------:R-:W-:Y:S02]  /*3290*/  LEA.HI.X.SX32 R41, R53, R122, 0x1, P5 ;  /* 0x0000007a35297211 */ /* 0x000fe400028f0eff */
[----:B------:R-:W-:Y:S02]  /*32a0*/  LEA R34, P5, R56, R100, 0x1 ;  /* 0x0000006438227211 */ /* 0x000fe400078a08ff */
[----:B------:R-:W-:Y:S01]  /*32b0*/  LEA.HI.X.SX32 R39, R54, R122, 0x1, P0 ;  /* 0x0000007a36277211 */ /* 0x000fe200000f0eff */
[----:B------:R-:W-:Y:S01]  /*32c0*/  VOTEU.ALL UP1, P2 ;  /* 0x0000000000ff7886 */ /* 0x000fe20001020000 */
[----:B------:R-:W-:-:S02]  /*32d0*/  LEA R32, P0, R57, R100, 0x1 ;  /* 0x0000006439207211 */ /* 0x000fc400078008ff */
[----:B------:R-:W-:Y:S02]  /*32e0*/  LEA.HI.X.SX32 R35, R56, R122, 0x1, P5 ;  /* 0x0000007a38237211 */ /* 0x000fe400028f0eff */
[C---:B------:R-:W-:Y:S01]  /*32f0*/  LEA R30, P5, R58.reuse, R100, 0x1 ;  /* 0x000000643a1e7211 */ /* 0x040fe200078a08ff */
[----:B------:R0:W1:Y:S01]  /*3300*/  @!UP1 SYNCS.EXCH.64 URZ, [UR14+0x4008], UR4 ;  /* 0x004008040eff95b2 */ /* 0x0000620008000100 */
[----:B------:R-:W-:Y:S02]  /*3310*/  LEA.HI.X.SX32 R33, R57, R122, 0x1, P0 ;  /* 0x0000007a39217211 */ /* 0x000fe400000f0eff */
[----:B------:R-:W-:Y:S02]  /*3320*/  LEA R95, P0, R73, R100, 0x1 ;  /* 0x00000064495f7211 */ /* 0x000fe400078008ff */
[----:B------:R-:W-:Y:S02]  /*3330*/  LEA.HI.X.SX32 R31, R58, R122, 0x1, P5 ;  /* 0x0000007a3a1f7211 */ /* 0x000fe400028f0eff */
[----:B------:R-:W-:-:S02]  /*3340*/  ISETP.LT.AND P5, PT, R27, R4, P6 ;  /* 0x000000041b00720c */ /* 0x000fc400037a1270 */
[----:B------:R-:W-:Y:S01]  /*3350*/  LEA.HI.X.SX32 R122, R73, R122, 0x1, P0 ;  /* 0x0000007a497a7211 */ /* 0x000fe200000f0eff */
[----:B0-----:R-:W-:Y:S10]  /*3360*/  @!P6 BRA `(.L_x_6) ;  /* 0x000000000024e947 */ /* 0x001ff40003800000 */
[----:B-----5:R-:W-:Y:S02]  /*3370*/  PRMT R4, R59, 0x5410, R60 ;  /* 0x000054103b047816 */ /* 0x020fe4000000003c */
[----:B------:R-:W-:Y:S02]  /*3380*/  PRMT R5, R61, 0x5410, R62 ;  /* 0x000054103d057816 */ /* 0x000fe4000000003e */
[----:B------:R-:W-:Y:S02]  /*3390*/  PRMT R6, R63, 0x5410, R64 ;  /* 0x000054103f067816 */ /* 0x000fe40000000040 */
[----:B------:R-:W-:Y:S02]  /*33a0*/  PRMT R7, R65, 0x5410, R66 ;  /* 0x0000541041077816 */ /* 0x000fe40000000042 */
[----:B------:R-:W-:Y:S02]  /*33b0*/  PRMT R8, R67, 0x5410, R68 ;  /* 0x0000541043087816 */ /* 0x000fe40000000044 */
[----:B------:R-:W-:-:S02]  /*33c0*/  PRMT R9, R69, 0x5410, R70 ;  /* 0x0000541045097816 */ /* 0x000fc40000000046 */
[----:B------:R-:W-:Y:S02]  /*33d0*/  PRMT R10, R71, 0x5410, R72 ;  /* 0x00005410470a7816 */ /* 0x000fe40000000048 */
[----:B------:R-:W-:-:S04]  /*33e0*/  PRMT R11, R28, 0x5410, R29 ;  /* 0x000054101c0b7816 */ /* 0x000fc8000000001d */
[----:B------:R0:W-:Y:S03]  /*33f0*/  STTM.x8 tmem[UR10+0x100], R4 ;  /* 0x00010004000079ed */ /* 0x0001e600081c000a */
.L_x_6:
[----:B------:R-:W2:Y:S01]  /*3400*/  FENCE.VIEW.ASYNC.T ;  /* 0x00000000000073c6 */ /* 0x000ea20000000200 */
[----:B0-----:R-:W-:Y:S01]  /*3410*/  PRMT R4, RZ, 0x7610, R4 ;  /* 0x00007610ff047816 */ /* 0x001fe20000000004 */
[----:B-12---:R-:W-:Y:S01]  /*3420*/  BAR.SYNC.DEFER_BLOCKING 0x0 ;  /* 0x0000000000007b1d */ /* 0x006fe20000010000 */
[----:B------:R-:W-:Y:S01]  /*3430*/  PRMT R5, RZ, 0x7610, R5 ;  /* 0x00007610ff057816 */ /* 0x000fe20000000005 */
[----:B-----5:R-:W-:Y:S01]  /*3440*/  IMAD.MOV.U32 R72, RZ, RZ, R146 ;  /* 0x000000ffff487224 */ /* 0x020fe200078e0092 */
[----:B------:R-:W-:Y:S01]  /*3450*/  PRMT R6, RZ, 0x7610, R6 ;  /* 0x00007610ff067816 */ /* 0x000fe20000000006 */
[----:B------:R-:W-:Y:S01]  /*3460*/  IMAD.MOV.U32 R73, RZ, RZ, R147 ;  /* 0x000000ffff497224 */ /* 0x000fe200078e0093 */
        /* <DEDUP_REMOVED lines=51> */
[----:B------:R-:W2:Y:S01]  /*37a0*/  @P5 LDG.E.U16 R4, desc[UR16][R90.64] ;  /* 0x000000105a045981 */ /* 0x000ea2000c1e1500 */
[----:B------:R-:W-:Y:S01]  /*37b0*/  PRMT R119, RZ, 0x7610, R119 ;  /* 0x00007610ff777816 */ /* 0x000fe20000000077 */
[----:B------:R-:W0:Y:S01]  /*37c0*/  LDCU UR4, c[0x0][0x3a0] ;  /* 0x00007400ff0477ac */ /* 0x000e220008000800 */
[----:B------:R-:W-:Y:S01]  /*37d0*/  PRMT R120, RZ, 0x7610, R120 ;  /* 0x00007610ff787816 */ /* 0x000fe20000000078 */
[----:B------:R-:W3:Y:S01]  /*37e0*/  @P5 LDG.E.U16 R5, desc[UR16][R88.64] ;  /* 0x0000001058055981 */ /* 0x000ee2000c1e1500 */
[----:B------:R-:W-:-:S03]  /*37f0*/  PRMT R121, RZ, 0x7610, R121 ;  /* 0x00007610ff797816 */ /* 0x000fc60000000079 */
[----:B------:R-:W4:Y:S04]  /*3800*/  @P5 LDG.E.U16 R6, desc[UR16][R86.64] ;  /* 0x0000001056065981 */ /* 0x000f28000c1e1500 */
        /* <DEDUP_REMOVED lines=28> */
[----:B------:R-:W4:Y:S01]  /*39d0*/  @P5 LDG.E.U16 R121, desc[UR16][R28.64] ;  /* 0x000000101c795981 */ /* 0x000f22000c1e1500 */
[----:B------:R-:W-:-:S02]  /*39e0*/  SHF.R.S32.HI R122, RZ, 0x1f, R15 ;  /* 0x0000001fff7a7819 */ /* 0x000fc4000001140f */
[----:B------:R-:W-:Y:S02]  /*39f0*/  SHF.R.S32.HI R95, RZ, 0x6, R3 ;  /* 0x00000006ff5f7819 */ /* 0x000fe40000011403 */
[----:B------:R-:W-:Y:S02]  /*3a00*/  SHF.L.U64.HI R15, R15, 0x1, R122 ;  /* 0x000000010f0f7819 */ /* 0x000fe4000001027a */
[----:B------:R-:W-:Y:S01]  /*3a10*/  SGXT R122, R95, 0x1 ;  /* 0x000000015f7a781a */ /* 0x000fe20000000200 */
[----:B------:R-:W-:-:S03]  /*3a20*/  IMAD.SHL.U32 R3, R3, 0x2, RZ ;  /* 0x0000000203037824 */ /* 0x000fc600078e00ff */
[----:B------:R-:W-:Y:S01]  /*3a30*/  LOP3.LUT R122, R122, 0x90, RZ, 0xc0, !PT ;  /* 0x000000907a7a7812 */ /* 0x000fe200078ec0ff */
[----:B0-----:R-:W-:-:S03]  /*3a40*/  UIADD3 UR5, UPT, UPT, UR4, 0xf, URZ ;  /* 0x0000000f04057890 */ /* 0x001fc6000fffe0ff */
[----:B------:R-:W-:Y:S01]  /*3a50*/  LOP3.LUT R122, R122, 0x7e, R3, 0x78, !PT ;  /* 0x0000007e7a7a7812 */ /* 0x000fe200078e7803 */
[----:B------:R-:W-:Y:S01]  /*3a60*/  IMAD.SHL.U32 R95, R12, 0x10, RZ ;  /* 0x000000100c5f7824 */ /* 0x000fe200078e00ff */
[----:B------:R-:W-:-:S03]  /*3a70*/  USHF.R.S32.HI UR4, URZ, 0x1f, UR5 ;  /* 0x0000001fff047899 */ /* 0x000fc60008011405 */
[----:B------:R-:W-:Y:S01]  /*3a80*/  IMAD.WIDE R14, R95, 0x2, R14 ;  /* 0x000000025f0e7825 */ /* 0x000fe200078e020e */
[----:B------:R-:W-:Y:S01]  /*3a90*/  ULEA.HI UR4, UR4, UR5, URZ, 0x4 ;  /* 0x0000000504047291 */ /* 0x000fe2000f8f20ff */
[----:B------:R-:W-:Y:S02]  /*3aa0*/  ISETP.NE.U32.AND P0, PT, R98, RZ, PT ;  /* 0x000000ff6200720c */ /* 0x000fe40003f05070 */
[----:B------:R-:W-:Y:S01]  /*3ab0*/  IADD3 R149, P1, PT, R14, UR20, RZ ;  /* 0x000000140e957c10 */ /* 0x000fe2000ff3e0ff */
[----:B------:R-:W-:-:S03]  /*3ac0*/  USHF.R.S32.HI UR4, URZ, 0x4, UR4 ;  /* 0x00000004ff047899 */ /* 0x000fc60008011404 */
[----:B------:R-:W-:Y:S01]  /*3ad0*/  IADD3.X R98, PT, PT, R15, UR21, RZ, P1, !PT ;  /* 0x000000150f627c10 */ /* 0x000fe20008ffe4ff */
[----:B------:R-:W-:Y:S01]  /*3ae0*/  UISETP.LT.AND UP1, UPT, UR4, 0x1, UPT ;  /* 0x000000010400788c */ /* 0x000fe2000bf21270 */
[----:B------:R-:W-:-:S03]  /*3af0*/  ISETP.LT.OR P1, PT, R94, 0x10, P0 ;  /* 0x000000105e00780c */ /* 0x000fc60000721670 */
[----:B------:R-:W-:Y:S01]  /*3b00*/  USEL UR4, UR4, 0x1, !UP1 ;  /* 0x0000000104047887 */ /* 0x000fe2000c800000 */
[----:B------:R-:W-:-:S03]  /*3b10*/  SHF.R.S32.HI R3, RZ, 0x1f, R12 ;  /* 0x0000001fff037819 */ /* 0x000fc6000001140c */
[----:B------:R-:W-:Y:S02]  /*3b20*/  UIADD3 UR9, UPT, UPT, UR4, -0x1, URZ ;  /* 0xffffffff04097890 */ /* 0x000fe4000fffe0ff */
[----:B------:R-:W-:Y:S02]  /*3b30*/  UIADD3 UR18, UPT, UPT, UR15, 0x100, URZ ;  /* 0x000001000f127890 */ /* 0x000fe4000fffe0ff */
[----:B------:R-:W-:Y:S01]  /*3b40*/  UISETP.NE.U32.AND UP1, UPT, UR9, URZ, UPT ;  /* 0x000000ff0900728c */ /* 0x000fe2000bf25070 */
[----:B------:R-:W-:Y:S01]  /*3b50*/  IMAD.SHL.U32 R147, R13, 0x10, RZ ;  /* 0x000000100d937824 */ /* 0x000fe200078e00ff */
[----:B------:R-:W-:Y:S02]  /*3b60*/  SHF.L.U64.HI R179, R12, 0x1, R3 ;  /* 0x000000010cb37819 */ /* 0x000fe40000010203 */
[----:B------:R-:W-:Y:S02]  /*3b70*/  SHF.R.S32.HI R3, RZ, 0x1f, R16 ;  /* 0x0000001fff037819 */ /* 0x000fe40000011410 */
[----:B------:R-:W-:-:S02]  /*3b80*/  SHF.R.S32.HI R14, RZ, 0x1f, R25 ;  /* 0x0000001fff0e7819 */ /* 0x000fc40000011419 */
[----:B------:R-:W-:Y:S01]  /*3b90*/  SHF.R.S32.HI R13, RZ, 0x1f, R26 ;  /* 0x0000001fff0d7819 */ /* 0x000fe2000001141a */
[----:B--2---:R-:W-:Y:S04]  /*3ba0*/  STS.U16 [R122+UR14], R4 ;  /* 0x000000047a007988 */ /* 0x004fe8000800040e */
[----:B---3--:R-:W-:Y:S04]  /*3bb0*/  STS.U16 [R122+UR14+0x100], R5 ;  /* 0x000100057a007988 */ /* 0x008fe8000800040e */
[----:B----4-:R-:W-:Y:S04]  /*3bc0*/  STS.U16 [R122+UR14+0x200], R6 ;  /* 0x000200067a007988 */ /* 0x010fe8000800040e */
[----:B------:R-:W-:Y:S04]  /*3bd0*/  STS.U16 [R122+UR14+0x300], R7 ;  /* 0x000300077a007988 */ /* 0x000fe8000800040e */
        /* <DEDUP_REMOVED lines=18> */
[----:B------:R0:W-:Y:S04]  /*3d00*/  STS.U16 [R122+UR14+0x1600], R112 ;  /* 0x001600707a007988 */ /* 0x0001e8000800040e */
        /* <DEDUP_REMOVED lines=8> */
[----:B------:R1:W-:Y:S01]  /*3d90*/  STS.U16 [R122+UR14+0x1f00], R121 ;  /* 0x001f00797a007988 */ /* 0x0003e2000800040e */
[----:B------:R2:W-:Y:S06]  /*3da0*/  MEMBAR.ALL.CTA ;  /* 0x0000000000007992 */ /* 0x0005ec0000008000 */
[----:B--2---:R-:W2:Y:S01]  /*3db0*/  FENCE.VIEW.ASYNC.S ;  /* 0x00000000000073c6 */ /* 0x004ea20000000000 */
[----:B0-----:R-:W-:Y:S01]  /*3dc0*/  IMAD R112, R12, 0xf, RZ ;  /* 0x0000000f0c707824 */ /* 0x001fe200078e02ff */
[----:B------:R-:W-:-:S02]  /*3dd0*/  SHF.R.S32.HI R5, RZ, 0x1f, R24 ;  /* 0x0000001fff057819 */ /* 0x000fc40000011418 */
[----:B------:R-:W-:Y:S02]  /*3de0*/  SHF.R.S32.HI R4, RZ, 0x1f, R17 ;  /* 0x0000001fff047819 */ /* 0x000fe40000011411 */
[----:B------:R-:W-:Y:S02]  /*3df0*/  SHF.R.S32.HI R6, RZ, 0x1f, R21 ;  /* 0x0000001fff067819 */ /* 0x000fe40000011415 */
[----:B------:R-:W-:Y:S02]  /*3e00*/  SHF.R.S32.HI R8, RZ, 0x1f, R23 ;  /* 0x0000001fff087819 */ /* 0x000fe40000011417 */
[----:B------:R-:W-:Y:S02]  /*3e10*/  SHF.R.S32.HI R10, RZ, 0x1f, R93 ;  /* 0x0000001fff0a7819 */ /* 0x000fe4000001145d */
[----:B------:R-:W-:Y:S02]  /*3e20*/  SHF.R.S32.HI R7, RZ, 0x1f, R18 ;  /* 0x0000001fff077819 */ /* 0x000fe40000011412 */
[----:B------:R-:W-:-:S02]  /*3e30*/  SHF.R.S32.HI R9, RZ, 0x1f, R20 ;  /* 0x0000001fff097819 */ /* 0x000fc40000011414 */
[----:B------:R-:W-:Y:S02]  /*3e40*/  SHF.R.S32.HI R12, RZ, 0x1f, R19 ;  /* 0x0000001fff0c7819 */ /* 0x000fe40000011413 */
[----:B------:R-:W-:Y:S01]  /*3e50*/  SHF.R.S32.HI R11, RZ, 0x1f, R22 ;  /* 0x0000001fff0b7819 */ /* 0x000fe20000011416 */
[----:B--2---:R-:W-:Y:S06]  /*3e60*/  BAR.SYNC.DEFER_BLOCKING 0x0 ;  /* 0x0000000000007b1d */ /* 0x004fec0000010000 */
[----:B-1----:R-:W-:Y:S05]  /*3e70*/  @P1 BRA `(.L_x_7) ;  /* 0x00000000002c1947 */ /* 0x002fea0003800000 */
[----:B------:R-:W-:Y:S01]  /*3e80*/  USHF.R.U32.HI UR6, URZ, 0x4, UR14 ;  /* 0x00000004ff067899 */ /* 0x000fe2000801160e */
[----:B------:R-:W-:Y:S01]  /*3e90*/  UMOV UR4, UR7 ;  /* 0x0000000700047c82 */ /* 0x000fe20008000000 */
[----:B------:R-:W-:Y:S02]  /*3ea0*/  UMOV UR5, URZ ;  /* 0x000000ff00057c82 */ /* 0x000fe40008000000 */
[----:B------:R-:W-:Y:S01]  /*3eb0*/  USGXT.U32 UR6, UR6, 0xe ;  /* 0x0000000e0606789a */ /* 0x000fe20008000000 */
[----:B------:R-:W-:Y:S01]  /*3ec0*/  UMOV UR12, 0x0 ;  /* 0x00000000000c7882 */ /* 0x000fe20000000000 */
[----:B------:R-:W-:Y:S01]  /*3ed0*/  UMOV UR13, 0x8400010 ;  /* 0x08400010000d7882 */ /* 0x000fe20000000000 */
[----:B------:R-:W-:Y:S01]  /*3ee0*/  UMOV UR7, 0xc0004010 ;  /* 0xc000401000077882 */ /* 0x000fe20000000000 */
[----:B------:R-:W-:-:S05]  /*3ef0*/  UMOV UR4, UR4 ;  /* 0x0000000400047c82 */ /* 0x000fca0008000000 */
[----:B------:R0:W-:Y:S01]  /*3f00*/  UTCHMMA tmem[UR18], gdesc[UR6], tmem[UR15], tmem[UR12], idesc[UR13], !UPT ;  /* 0x00ff0c06120079ea */ /* 0x0001e2000f80000f */
[----:B------:R0:W-:Y:S01]  /*3f10*/  UTCBAR [UR4], URZ ;  /* 0x000000ff040073e9 */ /* 0x0001e200080000ff */
[----:B------:R-:W-:Y:S01]  /*3f20*/  NOP ;  /* 0x0000000000007918 */ /* 0x000fe20000000000 */
.L_x_7:
[----:B------:R-:W-:Y:S01]  /*3f30*/  SHF.R.S32.HI R15, RZ, 0x1f, R92 ;  /* 0x0000001fff0f7819 */ /* 0x000fe2000001145c */
[----:B0-----:R-:W-:Y:S01]  /*3f40*/  UMOV UR4, URZ ;  /* 0x000000ff00047c82 */ /* 0x001fe20008000000 */
[----:B------:R-:W-:Y:S01]  /*3f50*/  SHF.R.S32.HI R97, RZ, 0x1f, R112 ;  /* 0x0000001fff617819 */ /* 0x000fe20000011470 */
[----:B------:R-:W-:Y:S06]  /*3f60*/  BRA.U !UP1, `(.L_x_8) ;  /* 0x0000001109547547 */ /* 0x000fec000b800000 */
[----:B------:R-:W-:Y:S01]  /*3f70*/  UIADD3 UR5, UPT, UPT, UR14, 0x2000, URZ ;  /* 0x000020000e057890 */ /* 0x000fe2000fffe0ff */
[----:B------:R-:W-:Y:S01]  /*3f80*/  SHF.L.U64.HI R177, R16, 0x1, R3 ;  /* 0x0000000110b17819 */ /* 0x000fe20000010203 */
[----:B------:R-:W-:Y:S01]  /*3f90*/  IMAD.MOV.U32 R110, RZ, RZ, R98 ;  /* 0x000000ffff6e7224 */ /* 0x000fe200078e0062 */
[----:B------:R-:W-:Y:S01]  /*3fa0*/  SHF.L.U64.HI R175, R24, 0x1, R5 ;  /* 0x0000000118af7819 */ /* 0x000fe20000010205 */
[----:B------:R-:W-:Y:S01]  /*3fb0*/  USHF.R.U32.HI UR5, URZ, 0x4, UR5 ;  /* 0x00000004ff057899 */ /* 0x000fe20008011605 */
[----:B------:R-:W-:Y:S01]  /*3fc0*/  SHF.L.U64.HI R173, R17, 0x1, R4 ;  /* 0x0000000111ad7819 */ /* 0x000fe20000010204 */
[----:B------:R-:W-:Y:S01]  /*3fd0*/  UMOV UR12, UR9 ;  /* 0x00000009000c7c82 */ /* 0x000fe20008000000 */
[----:B------:R-:W-:Y:S01]  /*3fe0*/  SHF.L.U64.HI R171, R21, 0x1, R6 ;  /* 0x0000000115ab7819 */ /* 0x000fe20000010206 */
[----:B------:R-:W-:Y:S01]  /*3ff0*/  USGXT.U32 UR8, UR5, 0xe ;  /* 0x0000000e0508789a */ /* 0x000fe20008000000 */
[----:B------:R-:W-:Y:S01]  /*4000*/  SHF.L.U64.HI R169, R23, 0x1, R8 ;  /* 0x0000000117a97819 */ /* 0x000fe20000010208 */
[----:B------:R-:W-:Y:S01]  /*4010*/  UMOV UR13, 0x1 ;  /* 0x00000001000d7882 */ /* 0x000fe20000000000 */
[----:B------:R-:W-:Y:S01]  /*4020*/  SHF.L.U64.HI R167, R93, 0x1, R10 ;  /* 0x000000015da77819 */ /* 0x000fe2000001020a */
[----:B------:R-:W-:Y:S01]  /*4030*/  UMOV UR5, URZ ;  /* 0x000000ff00057c82 */ /* 0x000fe20008000000 */
[----:B------:R-:W-:-:S02]  /*4040*/  SHF.L.U64.HI R165, R18, 0x1, R7 ;  /* 0x0000000112a57819 */ /* 0x000fc40000010207 */
[----:B------:R-:W-:Y:S02]  /*4050*/  SHF.L.U64.HI R163, R20, 0x1, R9 ;  /* 0x0000000114a37819 */ /* 0x000fe40000010209 */
[----:B------:R-:W-:Y:S02]  /*4060*/  SHF.L.U64.HI R161, R19, 0x1, R12 ;  /* 0x0000000113a17819 */ /* 0x000fe4000001020c */
[----:B------:R-:W-:Y:S02]  /*4070*/  SHF.L.U64.HI R159, R22, 0x1, R11 ;  /* 0x00000001169f7819 */ /* 0x000fe4000001020b */
[----:B------:R-:W-:Y:S02]  /*4080*/  SHF.L.U64.HI R157, R25, 0x1, R14 ;  /* 0x00000001199d7819 */ /* 0x000fe4000001020e */
[----:B------:R-:W-:Y:S02]  /*4090*/  SHF.L.U64.HI R155, R26, 0x1, R13 ;  /* 0x000000011a9b7819 */ /* 0x000fe4000001020d */
[----:B------:R-:W-:-:S02]  /*40a0*/  SHF.L.U64.HI R153, R92, 0x1, R15 ;  /* 0x000000015c997819 */ /* 0x000fc4000001020f */
[----:B------:R-:W-:-:S07]  /*40b0*/  SHF.L.U64.HI R151, R112, 0x1, R97 ;  /* 0x0000000170977819 */ /* 0x000fce0000010261 */
.L_x_11:
[----:B------:R-:W-:Y:S02]  /*40c0*/  ISETP.GT.AND P5, PT, R96, 0x2, PT ;  /* 0x000000026000780c */ /* 0x000fe40003fa4270 */
[-C--:B------:R-:W-:Y:S02]  /*40d0*/  LEA R4, P1, R16, R149.reuse, 0x1 ;  /* 0x0000009510047211 */ /* 0x080fe400078208ff */
[----:B------:R-:W-:Y:S02]  /*40e0*/  PRMT R14, RZ, 0x7610, R14 ;  /* 0x00007610ff0e7816 */ /* 0x000fe4000000000e */
[----:B------:R-:W-:Y:S01]  /*40f0*/  LEA R6, P3, R24, R149, 0x1 ;  /* 0x0000009518067211 */ /* 0x000fe200078608ff */
[----:B------:R-:W-:Y:S01]  /*4100*/  IMAD.X R5, R110, 0x1, R177, P1 ;  /* 0x000000016e057824 */ /* 0x000fe200008e06b1 */
[C---:B------:R-:W-:Y:S02]  /*4110*/  ISETP.GT.AND P4, PT, R96.reuse, 0x3, PT ;  /* 0x000000036000780c */ /* 0x040fe40003f84270 */
[----:B------:R-:W-:-:S03]  /*4120*/  ISETP.GT.AND P1, PT, R96, 0x4, PT ;  /* 0x000000046000780c */ /* 0x000fc60003f24270 */
[----:B------:R0:W2:Y:S01]  /*4130*/  @P5 LDG.E.U16 R14, desc[UR16][R4.64] ;  /* 0x00000010040e5981 */ /* 0x0000a2000c1e1500 */
[-C--:B------:R-:W-:Y:S01]  /*4140*/  LEA R8, P5, R17, R149.reuse, 0x1 ;  /* 0x0000009511087211 */ /* 0x080fe200078a08ff */
[----:B------:R-:W-:Y:S01]  /*4150*/  IMAD.X R7, R110, 0x1, R175, P3 ;  /* 0x000000016e077824 */ /* 0x000fe200018e06af */
[----:B------:R-:W-:Y:S02]  /*4160*/  ISETP.GT.AND P3, PT, R96, 0x5, PT ;  /* 0x000000056000780c */ /* 0x000fe40003f64270 */
[----:B------:R-:W-:Y:S01]  /*4170*/  PRMT R15, RZ, 0x7610, R15 ;  /* 0x00007610ff0f7816 */ /* 0x000fe2000000000f */
[C---:B------:R-:W-:Y:S01]  /*4180*/  IMAD.X R9, R110.reuse, 0x1, R173, P5 ;  /* 0x000000016e097824 */ /* 0x040fe200028e06ad */
[----:B------:R-:W-:Y:S02]  /*4190*/  LEA R10, P5, R21, R149, 0x1 ;  /* 0x00000095150a7211 */ /* 0x000fe400078a08ff */
[----:B------:R-:W-:Y:S02]  /*41a0*/  PRMT R97, RZ, 0x7610, R97 ;  /* 0x00007610ff617816 */ /* 0x000fe40000000061 */
[----:B------:R-:W-:Y:S01]  /*41b0*/  PRMT R98, RZ, 0x7610, R98 ;  /* 0x00007610ff627816 */ /* 0x000fe20000000062 */
[----:B------:R-:W-:Y:S01]  /*41c0*/  IMAD.X R11, R110, 0x1, R171, P5 ;  /* 0x000000016e0b7824 */ /* 0x000fe200028e06ab */
[----:B------:R-:W2:Y:S04]  /*41d0*/  @P4 LDG.E.U16 R15, desc[UR16][R6.64] ;  /* 0x00000010060f4981 */ /* 0x000ea8000c1e1500 */
[----:B------:R1:W3:Y:S04]  /*41e0*/  @P1 LDG.E.U16 R97, desc[UR16][R8.64] ;  /* 0x0000001008611981 */ /* 0x0002e8000c1e1500 */
[----:B------:R4:W3:Y:S01]  /*41f0*/  @P3 LDG.E.U16 R98, desc[UR16][R10.64] ;  /* 0x000000100a623981 */ /* 0x0008e2000c1e1500 */
[----:B------:R-:W-:-:S02]  /*4200*/  ISETP.GT.AND P1, PT, R96, 0x7, PT ;  /* 0x000000076000780c */ /* 0x000fc40003f24270 */
[-C--:B------:R-:W-:Y:S02]  /*4210*/  LEA R12, P5, R93, R149.reuse, 0x1 ;  /* 0x000000955d0c7211 */ /* 0x080fe400078a08ff */
[----:B------:R-:W-:Y:S02]  /*4220*/  PRMT R100, RZ, 0x7610, R100 ;  /* 0x00007610ff647816 */ /* 0x000fe40000000064 */
[----:B------:R-:W-:Y:S01]  /*4230*/  ISETP.GT.AND P4, PT, R96, 0x6, PT ;  /* 0x000000066000780c */ /* 0x000fe20003f84270 */
[----:B------:R-:W-:Y:S01]  /*4240*/  IMAD.X R13, R110, 0x1, R167, P5 ;  /* 0x000000016e0d7824 */ /* 0x000fe200028e06a7 */
[----:B0-----:R-:W-:Y:S02]  /*4250*/  LEA R4, P6, R23, R149, 0x1 ;  /* 0x0000009517047211 */ /* 0x001fe400078c08ff */
[----:B------:R-:W-:-:S03]  /*4260*/  PRMT R99, RZ, 0x7610, R99 ;  /* 0x00007610ff637816 */ /* 0x000fc60000000063 */
[----:B------:R-:W5:Y:S01]  /*4270*/  @P1 LDG.E.U16 R100, desc[UR16][R12.64] ;  /* 0x000000100c641981 */ /* 0x000f62000c1e1500 */
[----:B------:R-:W-:Y:S01]  /*4280*/  ISETP.GT.AND P1, PT, R96, 0x9, PT ;  /* 0x000000096000780c */ /* 0x000fe20003f24270 */
[----:B------:R-:W-:Y:S01]  /*4290*/  IMAD.X R5, R110, 0x1, R169, P6 ;  /* 0x000000016e057824 */ /* 0x000fe200030e06a9 */
[-C--:B-1----:R-:W-:Y:S02]  /*42a0*/  LEA R8, P5, R20, R149.reuse, 0x1 ;  /* 0x0000009514087211 */ /* 0x082fe400078a08ff */
[----:B------:R-:W-:Y:S02]  /*42b0*/  LEA R6, P6, R18, R149, 0x1 ;  /* 0x0000009512067211 */ /* 0x000fe400078c08ff */
[----:B------:R-:W-:Y:S01]  /*42c0*/  PRMT R102, RZ, 0x7610, R102 ;  /* 0x00007610ff667816 */ /* 0x000fe20000000066 */
[----:B------:R0:W5:Y:S01]  /*42d0*/  @P4 LDG.E.U16 R99, desc[UR16][R4.64] ;  /* 0x0000001004634981 */ /* 0x000162000c1e1500 */
[----:B------:R-:W-:Y:S01]  /*42e0*/  IMAD.X R9, R110, 0x1, R163, P5 ;  /* 0x000000016e097824 */ /* 0x000fe200028e06a3 */
[----:B------:R-:W-:-:S02]  /*42f0*/  ISETP.GT.AND P3, PT, R96, 0x8, PT ;  /* 0x000000086000780c */ /* 0x000fc40003f64270 */
[----:B------:R-:W-:Y:S01]  /*4300*/  ISETP.GT.AND P4, PT, R96, 0xa, PT ;  /* 0x0000000a6000780c */ /* 0x000fe20003f84270 */
[----:B------:R-:W-:Y:S01]  /*4310*/  IMAD.X R7, R110, 0x1, R165, P6 ;  /* 0x000000016e077824 */ /* 0x000fe200030e06a5 */
[-C--:B----4-:R-:W-:Y:S01]  /*4320*/  LEA R10, P6, R19, R149.reuse, 0x1 ;  /* 0x00000095130a7211 */ /* 0x090fe200078c08ff */
[----:B------:R-:W5:Y:S01]  /*4330*/  @P1 LDG.E.U16 R102, desc[UR16][R8.64] ;  /* 0x0000001008661981 */ /* 0x000f62000c1e1500 */
[----:B------:R-:W-:Y:S02]  /*4340*/  PRMT R101, RZ, 0x7610, R101 ;  /* 0x00007610ff657816 */ /* 0x000fe40000000065 */
[-C--:B0-----:R-:W-:Y:S01]  /*4350*/  LEA R4, P1, R22, R149.reuse, 0x1 ;  /* 0x0000009516047211 */ /* 0x081fe200078208ff */
[----:B------:R-:W-:Y:S01]  /*4360*/  IMAD.X R11, R110, 0x1, R161, P6 ;  /* 0x000000016e0b7824 */ /* 0x000fe200030e06a1 */
[----:B------:R-:W-:Y:S02]  /*4370*/  PRMT R103, RZ, 0x7610, R103 ;  /* 0x00007610ff677816 */ /* 0x000fe40000000067 */
[----:B------:R-:W-:Y:S01]  /*4380*/  ISETP.GT.AND P5, PT, R96, 0xb, PT ;  /* 0x0000000b6000780c */ /* 0x000fe20003fa4270 */
[----:B------:R-:W-:Y:S01]  /*4390*/  IMAD.X R5, R110, 0x1, R159, P1 ;  /* 0x000000016e057824 */ /* 0x000fe200008e069f */
[----:B------:R-:W-:Y:S01]  /*43a0*/  LEA R12, P6, R25, R149, 0x1 ;  /* 0x00000095190c7211 */ /* 0x000fe200078c08ff */
[----:B------:R0:W5:Y:S01]  /*43b0*/  @P3 LDG.E.U16 R101, desc[UR16][R6.64] ;  /* 0x0000001006653981 */ /* 0x000162000c1e1500 */
[----:B------:R-:W-:-:S02]  /*43c0*/  ISETP.GT.AND P1, PT, R96, RZ, PT ;  /* 0x000000ff6000720c */ /* 0x000fc40003f24270 */
[C---:B------:R-:W-:Y:S01]  /*43d0*/  ISETP.GT.AND P3, PT, R96.reuse, 0xd, PT ;  /* 0x0000000d6000780c */ /* 0x040fe20003f64270 */
[----:B------:R-:W5:Y:S01]  /*43e0*/  @P4 LDG.E.U16 R103, desc[UR16][R10.64] ;  /* 0x000000100a674981 */ /* 0x000f62000c1e1500 */
[----:B------:R-:W-:Y:S01]  /*43f0*/  ISETP.GT.AND P4, PT, R96, 0xc, PT ;  /* 0x0000000c6000780c */ /* 0x000fe20003f84270 */
[----:B------:R-:W-:Y:S01]  /*4400*/  IMAD.X R13, R110, 0x1, R157, P6 ;  /* 0x000000016e0d7824 */ /* 0x000fe200030e069d */
[----:B------:R-:W-:Y:S02]  /*4410*/  PRMT R104, RZ, 0x7610, R104 ;  /* 0x00007610ff687816 */ /* 0x000fe40000000068 */
[-C--:B0-----:R-:W-:Y:S02]  /*4420*/  LEA R6, P6, R26, R149.reuse, 0x1 ;  /* 0x000000951a067211 */ /* 0x081fe400078c08ff */
[----:B------:R-:W-:Y:S02]  /*4430*/  PRMT R105, RZ, 0x7610, R105 ;  /* 0x00007610ff697816 */ /* 0x000fe40000000069 */
[----:B------:R0:W5:Y:S01]  /*4440*/  @P5 LDG.E.U16 R104, desc[UR16][R4.64] ;  /* 0x0000001004685981 */ /* 0x000162000c1e1500 */
[----:B------:R-:W-:Y:S01]  /*4450*/  PRMT R106, RZ, 0x7610, R106 ;  /* 0x00007610ff6a7816 */ /* 0x000fe2000000006a */
[----:B------:R-:W-:Y:S01]  /*4460*/  IMAD.X R7, R110, 0x1, R155, P6 ;  /* 0x000000016e077824 */ /* 0x000fe200030e069b */
[----:B------:R-:W-:-:S02]  /*4470*/  LEA R8, P6, R92, R149, 0x1 ;  /* 0x000000955c087211 */ /* 0x000fc400078c08ff */
[----:B------:R-:W-:Y:S01]  /*4480*/  PRMT R3, RZ, 0x7610, R3 ;  /* 0x00007610ff037816 */ /* 0x000fe20000000003 */
[----:B------:R-:W5:Y:S01]  /*4490*/  @P4 LDG.E.U16 R105, desc[UR16][R12.64] ;  /* 0x000000100c694981 */ /* 0x000f62000c1e1500 */
[----:B0-----:R-:W-:-:S03]  /*44a0*/  @P1 IMAD.MOV.U32 R4, RZ, RZ, R149 ;  /* 0x000000ffff041224 */ /* 0x001fc600078e0095 */
[----:B------:R0:W5:Y:S01]  /*44b0*/  @P3 LDG.E.U16 R106, desc[UR16][R6.64] ;  /* 0x00000010066a3981 */ /* 0x000162000c1e1500 */
[----:B------:R-:W-:Y:S01]  /*44c0*/  @P1 IMAD.MOV.U32 R5, RZ, RZ, R110 ;  /* 0x000000ffff051224 */ /* 0x000fe200078e006e */
[----:B------:R-:W-:Y:S01]  /*44d0*/  ISETP.GT.AND P3, PT, R96, 0xe, PT ;  /* 0x0000000e6000780c */ /* 0x000fe20003f64270 */
[----:B------:R-:W-:Y:S01]  /*44e0*/  IMAD.X R9, R110, 0x1, R153, P6 ;  /* 0x000000016e097824 */ /* 0x000fe200030e0699 */
[C---:B------:R-:W-:Y:S02]  /*44f0*/  ISETP.GT.AND P4, PT, R96.reuse, 0xf, PT ;  /* 0x0000000f6000780c */ /* 0x040fe40003f84270 */
[----:B------:R-:W-:Y:S01]  /*4500*/  ISETP.GT.AND P6, PT, R96, 0x1, PT ;  /* 0x000000016000780c */ /* 0x000fe20003fc4270 */
[----:B------:R1:W5:Y:S01]  /*4510*/  @P1 LDG.E.U16 R3, desc[UR16][R4.64] ;  /* 0x0000001004031981 */ /* 0x000362000c1e1500 */
[-C--:B------:R-:W-:Y:S02]  /*4520*/  LEA R10, P5, R112, R149.reuse, 0x1 ;  /* 0x00000095700a7211 */ /* 0x080fe400078a08ff */
[----:B0-----:R-:W-:Y:S01]  /*4530*/  IADD3 R6, P1, PT, R16, R149, RZ ;  /* 0x0000009510067210 */ /* 0x001fe20007f3e0ff */
[----:B------:R-:W-:Y:S01]  /*4540*/  USHF.L.U32 UR4, UR4, 0x1f, URZ ;  /* 0x0000001f04047899 */ /* 0x000fe200080006ff */
[----:B------:R-:W-:Y:S01]  /*4550*/  PRMT R13, RZ, 0x7610, R13 ;  /* 0x00007610ff0d7816 */ /* 0x000fe2000000000d */
[C---:B------:R-:W-:Y:S01]  /*4560*/  IMAD.X R11, R110.reuse, 0x1, R151, P5 ;  /* 0x000000016e0b7824 */ /* 0x040fe200028e0697 */
[----:B------:R-:W-:Y:S01]  /*4570*/  PRMT R12, RZ, 0x7610, R12 ;  /* 0x00007610ff0c7816 */ /* 0x000fe2000000000c */
[----:B------:R-:W-:Y:S01]  /*4580*/  IMAD.X R7, R110, 0x1, R179, P1 ;  /* 0x000000016e077824 */ /* 0x000fe200008e06b3 */
[----:B------:R-:W-:Y:S01]  /*4590*/  PRMT R108, RZ, 0x7610, R108 ;  /* 0x00007610ff6c7816 */ /* 0x000fe2000000006c */
[----:B-1----:R-:W-:Y:S01]  /*45a0*/  IMAD.U32 R4, RZ, RZ, UR4 ;  /* 0x00000004ff047e24 */ /* 0x002fe2000f8e00ff */
[----:B------:R-:W5:Y:S04]  /*45b0*/  @P3 LDG.E.U16 R13, desc[UR16][R8.64] ;  /* 0x00000010080d3981 */ /* 0x000f68000c1e1500 */
[----:B------:R-:W5:Y:S04]  /*45c0*/  @P4 LDG.E.U16 R108, desc[UR16][R10.64] ;  /* 0x000000100a6c4981 */ /* 0x000f68000c1e1500 */
[----:B------:R3:W5:Y:S01]  /*45d0*/  @P6 LDG.E.U16 R12, desc[UR16][R6.64] ;  /* 0x00000010060c6981 */ /* 0x000762000c1e1500 */
[----:B------:R-:W0:Y:S01]  /*45e0*/  SYNCS.PHASECHK.TRANS64.TRYWAIT P1, [UR11], R4 ;  /* 0x00000004ff0075a7 */ /* 0x000e22000802110b */
[----:B--2---:R-:W-:-:S02]  /*45f0*/  PRMT R5, R14, 0x5410, R15 ;  /* 0x000054100e057816 */ /* 0x004fc4000000000f */
[----:B---3--:R-:W-:Y:S01]  /*4600*/  PRMT R6, R97, 0x5410, R98 ;  /* 0x0000541061067816 */ /* 0x008fe20000000062 */
[----:B0-----:R-:W-:Y:S06]  /*4610*/  @!P1 BRA `(.L_x_9) ;  /* 0x0000008c00fc9947 */ /* 0x001fec0003800000 */
.L_x_17:
[----:B-----5:R-:W-:Y:S01]  /*4620*/  PRMT R7, R99, 0x5410, R100 ;  /* 0x0000541063077816 */ /* 0x020fe20000000064 */
[----:B------:R-:W-:Y:S01]  /*4630*/  IMAD.WIDE R30, R147, 0x2, R30 ;  /* 0x00000002931e7825 */ /* 0x000fe200078e021e */
[----:B------:R-:W-:Y:S02]  /*4640*/  PRMT R8, R101, 0x5410, R102 ;  /* 0x0000541065087816 */ /* 0x000fe40000000066 */
[----:B------:R-:W-:Y:S01]  /*4650*/  PRMT R9, R103, 0x5410, R104 ;  /* 0x0000541067097816 */ /* 0x000fe20000000068 */
[----:B------:R-:W-:Y:S01]  /*4660*/  IMAD.WIDE R32, R147, 0x2, R32 ;  /* 0x0000000293207825 */ /* 0x000fe200078e0220 */
[----:B------:R-:W-:Y:S02]  /*4670*/  PRMT R10, R105, 0x5410, R106 ;  /* 0x00005410690a7816 */ /* 0x000fe4000000006a */
[----:B------:R-:W-:Y:S01]  /*4680*/  PRMT R11, R13, 0x5410, R108 ;  /* 0x000054100d0b7816 */ /* 0x000fe2000000006c */
[----:B------:R-:W-:Y:S01]  /*4690*/  IMAD.WIDE R34, R147, 0x2, R34 ;  /* 0x0000000293227825 */ /* 0x000fe200078e0222 */
[----:B------:R-:W-:-:S02]  /*46a0*/  PRMT R4, R3, 0x5410, R12 ;  /* 0x0000541003047816 */ /* 0x000fc4000000000c */
[----:B------:R-:W-:Y:S01]  /*46b0*/  ISETP.GE.AND P1, PT, R27, R96, PT ;  /* 0x000000601b00720c */ /* 0x000fe20003f26270 */
[C---:B------:R-:W-:Y:S01]  /*46c0*/  IMAD.WIDE R36, R147.reuse, 0x2, R36 ;  /* 0x0000000293247825 */ /* 0x040fe200078e0224 */
[----:B------:R0:W-:Y:S01]  /*46d0*/  STTM.x8 tmem[UR10+0x100], R4 ;  /* 0x00010004000079ed */ /* 0x0001e200081c000a */
[----:B------:R-:W1:Y:S01]  /*46e0*/  FENCE.VIEW.ASYNC.T ;  /* 0x00000000000073c6 */ /* 0x000e620000000200 */
[----:B------:R-:W-:Y:S01]  /*46f0*/  PRMT R3, RZ, 0x7610, R3 ;  /* 0x00007610ff037816 */ /* 0x000fe20000000003 */
[C---:B------:R-:W-:Y:S01]  /*4700*/  IMAD.WIDE R38, R147.reuse, 0x2, R38 ;  /* 0x0000000293267825 */ /* 0x040fe200078e0226 */
[----:B------:R-:W-:Y:S02]  /*4710*/  PRMT R13, RZ, 0x7610, R13 ;  /* 0x00007610ff0d7816 */ /* 0x000fe4000000000d */
[----:B------:R-:W-:Y:S01]  /*4720*/  PRMT R15, RZ, 0x7610, R15 ;  /* 0x00007610ff0f7816 */ /* 0x000fe2000000000f */
[----:B------:R-:W-:Y:S01]  /*4730*/  IMAD.WIDE R40, R147, 0x2, R40 ;  /* 0x0000000293287825 */ /* 0x000fe200078e0228 */
[----:B------:R-:W-:-:S02]  /*4740*/  PRMT R97, RZ, 0x7610, R97 ;  /* 0x00007610ff617816 */ /* 0x000fc40000000061 */
[----:B------:R-:W-:Y:S01]  /*4750*/  PRMT R99, RZ, 0x7610, R99 ;  /* 0x00007610ff637816 */ /* 0x000fe20000000063 */
[C---:B------:R-:W-:Y:S01]  /*4760*/  IMAD.WIDE R42, R147.reuse, 0x2, R42 ;  /* 0x00000002932a7825 */ /* 0x040fe200078e022a */
[----:B------:R-:W-:Y:S02]  /*4770*/  PRMT R101, RZ, 0x7610, R101 ;  /* 0x00007610ff657816 */ /* 0x000fe40000000065 */
[----:B------:R-:W-:Y:S01]  /*4780*/  PRMT R103, RZ, 0x7610, R103 ;  /* 0x00007610ff677816 */ /* 0x000fe20000000067 */
[C---:B------:R-:W-:Y:S01]  /*4790*/  IMAD.WIDE R44, R147.reuse, 0x2, R44 ;  /* 0x00000002932c7825 */ /* 0x040fe200078e022c */
[----:B------:R-:W-:Y:S02]  /*47a0*/  PRMT R105, RZ, 0x7610, R105 ;  /* 0x00007610ff697816 */ /* 0x000fe40000000069 */
[----:B------:R-:W-:Y:S01]  /*47b0*/  PRMT R107, RZ, 0x7610, R107 ;  /* 0x00007610ff6b7816 */ /* 0x000fe2000000006b */
[----:B------:R-:W-:Y:S01]  /*47c0*/  IMAD.WIDE R46, R147, 0x2, R46 ;  /* 0x00000002932e7825 */ /* 0x000fe200078e022e */
[----:B------:R-:W-:-:S02]  /*47d0*/  PRMT R109, RZ, 0x7610, R109 ;  /* 0x00007610ff6d7816 */ /* 0x000fc4000000006d */
[----:B0-----:R-:W-:Y:S01]  /*47e0*/  PRMT R5, RZ, 0x7610, R5 ;  /* 0x00007610ff057816 */ /* 0x001fe20000000005 */
        /* <DEDUP_REMOVED lines=12> */
[----:B-1----:R-:W-:Y:S01]  /*48b0*/  BAR.SYNC.DEFER_BLOCKING 0x0 ;  /* 0x0000000000007b1d */ /* 0x002fe20000010000 */
        /* <DEDUP_REMOVED lines=17> */
[----:B------:R-:W-:Y:S01]  /*49d0*/  PRMT R143, RZ, 0x7610, R143 ;  /* 0x00007610ff8f7816 */ /* 0x000fe2000000008f */
[----:B------:R-:W2:Y:S01]  /*49e0*/  @!P1 LDG.E.U16 R109, desc[UR16][R64.64] ;  /* 0x00000010406d9981 */ /* 0x000ea2000c1e1500 */
[----:B------:R-:W-:Y:S01]  /*49f0*/  PRMT R145, RZ, 0x7610, R145 ;  /* 0x00007610ff917816 */ /* 0x000fe20000000091 */
[C---:B------:R-:W-:Y:S02]  /*4a00*/  IMAD.WIDE R68, R147.reuse, 0x2, R68 ;  /* 0x0000000293447825 */ /* 0x040fe400078e0244 */
[----:B------:R-:W3:Y:S02]  /*4a10*/  @!P1 LDG.E.U16 R107, desc[UR16][R66.64] ;  /* 0x00000010426b9981 */ /* 0x000ee4000c1e1500 */
[C---:B------:R-:W-:Y:S02]  /*4a20*/  IMAD.WIDE R70, R147.reuse, 0x2, R70 ;  /* 0x0000000293467825 */ /* 0x040fe400078e0246 */
[----:B------:R-:W4:Y:S02]  /*4a30*/  @!P1 LDG.E.U16 R105, desc[UR16][R68.64] ;  /* 0x0000001044699981 */ /* 0x000f24000c1e1500 */
[----:B------:R-:W-:-:S02]  /*4a40*/  IMAD.WIDE R72, R147, 0x2, R72 ;  /* 0x0000000293487825 */ /* 0x000fc400078e0248 */
[----:B------:R-:W4:Y:S02]  /*4a50*/  @!P1 LDG.E.U16 R103, desc[UR16][R70.64] ;  /* 0x0000001046679981 */ /* 0x000f24000c1e1500 */
[C---:B------:R-:W-:Y:S02]  /*4a60*/  IMAD.WIDE R74, R147.reuse, 0x2, R74 ;  /* 0x00000002934a7825 */ /* 0x040fe400078e024a */
[----:B------:R-:W4:Y:S02]  /*4a70*/  @!P1 LDG.E.U16 R101, desc[UR16][R72.64] ;  /* 0x0000001048659981 */ /* 0x000f24000c1e1500 */
        /* <DEDUP_REMOVED lines=16> */
[----:B------:R-:W-:Y:S02]  /*4b80*/  IMAD.WIDE R28, R147, 0x2, R28 ;  /* 0x00000002931c7825 */ /* 0x000fe400078e021c */
[----:B------:R-:W4:Y:S04]  /*4b90*/  @!P1 LDG.E.U16 R3, desc[UR16][R90.64] ;  /* 0x000000105a039981 */ /* 0x000f28000c1e1500 */
        /* <DEDUP_REMOVED lines=17> */
[----:B------:R-:W4:Y:S01]  /*4cb0*/  @!P1 LDG.E.U16 R145, desc[UR16][R28.64] ;  /* 0x000000101c919981 */ /* 0x000f22000c1e1500 */
[----:B------:R-:W-:Y:S01]  /*4cc0*/  BAR.SYNC.DEFER_BLOCKING 0x0 ;  /* 0x0000000000007b1d */ /* 0x000fe20000010000 */
[----:B------:R-:W-:-:S04]  /*4cd0*/  ULEA UR11, UR13, UR14, 0x3 ;  /* 0x0000000e0d0b7291 */ /* 0x000fc8000f8e18ff */
[----:B------:R-:W-:Y:S01]  /*4ce0*/  UIADD3 UR11, UPT, UPT, UR11, 0x4000, URZ ;  /* 0x000040000b0b7890 */ /* 0x000fe2000fffe0ff */
[----:B--2---:R0:W-:Y:S04]  /*4cf0*/  STS.U16 [R122+UR14+0x2d00], R109 ;  /* 0x002d006d7a007988 */ /* 0x0041e8000800040e */
[----:B---3--:R0:W-:Y:S04]  /*4d00*/  STS.U16 [R122+UR14+0x2c00], R107 ;  /* 0x002c006b7a007988 */ /* 0x0081e8000800040e */
[----:B----4-:R0:W-:Y:S04]  /*4d10*/  STS.U16 [R122+UR14+0x2b00], R105 ;  /* 0x002b00697a007988 */ /* 0x0101e8000800040e */
        /* <DEDUP_REMOVED lines=30> */
[----:B-1----:R-:W1:Y:S02]  /*4f00*/  FENCE.VIEW.ASYNC.S ;  /* 0x00000000000073c6 */ /* 0x002e640000000000 */
[----:B-1----:R-:W-:Y:S06]  /*4f10*/  BAR.SYNC.DEFER_BLOCKING 0x0 ;  /* 0x0000000000007b1d */ /* 0x002fec0000010000 */
[----:B------:R-:W-:Y:S05]  /*4f20*/  @P0 BRA `(.L_x_10) ;  /* 0x0000000000240947 */ /* 0x000fea0003800000 */
[----:B------:R-:W-:Y:S01]  /*4f30*/  UMOV UR6, UR11 ;  /* 0x0000000b00067c82 */ /* 0x000fe20008000000 */
[----:B------:R-:W-:Y:S01]  /*4f40*/  UMOV UR7, URZ ;  /* 0x000000ff00077c82 */ /* 0x000fe20008000000 */
[----:B------:R-:W-:Y:S01]  /*4f50*/  UMOV UR9, 0xc0004010 ;  /* 0xc000401000097882 */ /* 0x000fe20000000000 */
[----:B------:R-:W-:Y:S01]  /*4f60*/  UMOV UR20, 0x0 ;  /* 0x0000000000147882 */ /* 0x000fe20000000000 */
[----:B------:R-:W-:Y:S01]  /*4f70*/  UMOV UR21, 0x8400010 ;  /* 0x0840001000157882 */ /* 0x000fe20000000000 */
[----:B------:R-:W-:Y:S01]  /*4f80*/  UMOV UR4, UR6 ;  /* 0x0000000600047c82 */ /* 0x000fe20008000000 */
[----:B------:R1:W-:Y:S01]  /*4f90*/  UTCHMMA tmem[UR18], gdesc[UR8], tmem[UR15], tmem[UR20], idesc[UR21], UPT ;  /* 0x00ff1408120079ea */ /* 0x0003e2000b80000f */
[----:B------:R1:W-:Y:S01]  /*4fa0*/  UTCBAR [UR4], URZ ;  /* 0x000000ff040073e9 */ /* 0x0003e200080000ff */
[----:B------:R-:W-:Y:S02]  /*4fb0*/  NOP ;  /* 0x0000000000007918 */ /* 0x000fe40000000000 */
.L_x_10:
[----:B------:R-:W-:Y:S01]  /*4fc0*/  UIADD3 UR13, UPT, UPT, UR13, 0x1, URZ ;  /* 0x000000010d0d7890 */ /* 0x000fe2000fffe0ff */
[----:B------:R-:W-:Y:S01]  /*4fd0*/  IMAD.MOV.U32 R4, RZ, RZ, R149 ;  /* 0x000000ffff047224 */ /* 0x000fe200078e0095 */
[----:B------:R-:W-:Y:S01]  /*4fe0*/  UIADD3 UR12, UPT, UPT, UR12, -0x1, URZ ;  /* 0xffffffff0c0c7890 */ /* 0x000fe2000fffe0ff */
[----:B0-----:R-:W-:Y:S01]  /*4ff0*/  IMAD.MOV.U32 R5, RZ, RZ, R110 ;  /* 0x000000ffff057224 */ /* 0x001fe200078e006e */
[----:B------:R-:W-:Y:S01]  /*5000*/  UISETP.GT.AND UP1, UPT, UR13, 0x1, UPT ;  /* 0x000000010d00788c */ /* 0x000fe2000bf24270 */
[----:B------:R-:W-:Y:S02]  /*5010*/  VIADD R96, R96, 0xfffffff0 ;  /* 0xfffffff060607836 */ /* 0x000fe40000000000 */
[----:B------:R-:W-:Y:S01]  /*5020*/  IMAD.WIDE R4, R95, 0x2, R4 ;  /* 0x000000025f047825 */ /* 0x000fe200078e0204 */
[----:B-1----:R-:W-:Y:S02]  /*5030*/  USEL UR4, URZ, 0x1, !UP1 ;  /* 0x00000001ff047887 */ /* 0x002fe4000c800000 */
[----:B------:R-:W-:Y:S01]  /*5040*/  USEL UR13, UR13, URZ, !UP1 ;  /* 0x000000ff0d0d7287 */ /* 0x000fe2000c800000 */
[----:B------:R-:W-:Y:S01]  /*5050*/  IMAD.MOV.U32 R149, RZ, RZ, R4 ;  /* 0x000000ffff957224 */ /* 0x000fe200078e0004 */
[----:B------:R-:W-:Y:S01]  /*5060*/  UISETP.NE.U32.AND UP1, UPT, UR12, URZ, UPT ;  /* 0x000000ff0c00728c */ /* 0x000fe2000bf25070 */
[----:B------:R-:W-:Y:S01]  /*5070*/  IMAD.MOV.U32 R110, RZ, RZ, R5 ;  /* 0x000000ffff6e7224 */ /* 0x000fe200078e0005 */
[----:B------:R-:W-:-:S03]  /*5080*/  ULOP3.LUT UR6, UR5, UR4, URZ, 0x3c, !UPT ;  /* 0x0000000405067292 */ /* 0x000fc6000f8e3cff */
[----:B------:R-:W-:-:S04]  /*5090*/  UMOV UR4, UR5 ;  /* 0x0000000500047c82 */ /* 0x000fc80008000000 */
[----:B------:R-:W-:Y:S01]  /*50a0*/  UMOV UR5, UR6 ;  /* 0x0000000600057c82 */ /* 0x000fe20008000000 */
[----:B------:R-:W-:Y:S05]  /*50b0*/  BRA.U UP1, `(.L_x_11) ;  /* 0xfffffff101007547 */ /* 0x000fea000b83ffff */
.L_x_8:
[----:B------:R-:W0:Y:S01]  /*50c0*/  LDCU.128 UR20, c[0x0][0x390] ;  /* 0x00007200ff1477ac */ /* 0x000e220008000c00 */
[----:B------:R-:W-:Y:S01]  /*50d0*/  ISETP.GE.AND P1, PT, R94, 0x10, PT ;  /* 0x000000105e00780c */ /* 0x000fe20003f26270 */
[----:B------:R-:W-:Y:S01]  /*50e0*/  VIADD R3, R0, 0x1 ;  /* 0x0000000100037836 */ /* 0x000fe20000000000 */
[----:B------:R-:W1:Y:S01]  /*50f0*/  LDCU UR7, c[0x0][0x39c] ;  /* 0x00007380ff0777ac */ /* 0x000e620008000800 */
[----:B------:R-:W2:Y:S01]  /*5100*/  LDCU UR6, c[0x0][0x3b4] ;  /* 0x00007680ff0677ac */ /* 0x000ea20008000800 */
[----:B------:R-:W3:Y:S01]  /*5110*/  LDCU UR5, c[0x0][0x3b8] ;  /* 0x00007700ff0577ac */ /* 0x000ee20008000800 */
[----:B------:R-:W4:Y:S01]  /*5120*/  LDCU UR8, c[0x0][0x39c] ;  /* 0x00007380ff0877ac */ /* 0x000f220008000800 */
[----:B0-----:R-:W-:Y:S01]  /*5130*/  ISETP.GE.AND P0, PT, R2, UR22, PT ;  /* 0x0000001602007c0c */ /* 0x001fe2000bf06270 */
[----:B------:R-:W0:Y:S03]  /*5140*/  LDCU UR9, c[0x0][0x39c] ;  /* 0x00007380ff0977ac */ /* 0x000e260008000800 */
[----:B-1----:R-:W-:Y:S01]  /*5150*/  ISETP.LT.AND P3, PT, R3, UR7, !P0 ;  /* 0x0000000703007c0c */ /* 0x002fe2000c761270 */
[----:B------:R-:W-:Y:S01]  /*5160*/  VIADD R3, R0, 0x2 ;  /* 0x0000000200037836 */ /* 0x000fe20000000000 */
[----:B------:R-:W1:Y:S01]  /*5170*/  LDCU UR12, c[0x0][0x39c] ;  /* 0x00007380ff0c77ac */ /* 0x000e620008000800 */
[----:B--2---:R-:W-:Y:S01]  /*5180*/  IMAD R2, R2, UR6, RZ ;  /* 0x0000000602027c24 */ /* 0x004fe2000f8e02ff */
[----:B---34-:R-:W-:Y:S09]  /*5190*/  @!P1 BRA `(.L_x_12) ;  /* 0x0000000000109947 */ /* 0x018ff20003800000 */
[----:B------:R-:W-:-:S06]  /*51a0*/  USHF.L.U32 UR4, UR4, 0x1f, URZ ;  /* 0x0000001f04047899 */ /* 0x000fcc00080006ff */
[----:B------:R-:W-:-:S04]  /*51b0*/  IMAD.U32 R4, RZ, RZ, UR4 ;  /* 0x00000004ff047e24 */ /* 0x000fc8000f8e00ff */
[----:B------:R-:W2:Y:S02]  /*51c0*/  SYNCS.PHASECHK.TRANS64.TRYWAIT P1, [UR11], R4 ;  /* 0x00000004ff0075a7 */ /* 0x000ea4000802110b */
[----:B--2---:R-:W-:Y:S05]  /*51d0*/  @!P1 BRA `(.L_x_13) ;  /* 0x0000008400189947 */ /* 0x004fea0003800000 */
.L_x_12:
[----:B------:R-:W-:Y:S01]  /*51e0*/  BAR.SYNC.DEFER_BLOCKING 0x0 ;  /* 0x0000000000007b1d */ /* 0x000fe20000010000 */
[C---:B------:R-:W-:Y:S01]  /*51f0*/  IMAD R4, R0.reuse, UR5, RZ ;  /* 0x0000000500047c24 */ /* 0x040fe2000f8e02ff */
[----:B------:R-:W-:Y:S01]  /*5200*/  ISETP.LT.AND P1, PT, R3, UR8, !P0 ;  /* 0x0000000803007c0c */ /* 0x000fe2000c721270 */
[----:B------:R-:W-:Y:S01]  /*5210*/  VIADD R6, R0, 0x3 ;  /* 0x0000000300067836 */ /* 0x000fe20000000000 */
[----:B------:R-:W-:Y:S01]  /*5220*/  LEA R3, P5, R2, UR20, 0x1 ;  /* 0x0000001402037c11 */ /* 0x000fe2000f8a08ff */
[----:B------:R-:W-:Y:S01]  /*5230*/  VIADD R5, R4, UR5 ;  /* 0x0000000504057c36 */ /* 0x000fe20008000000 */
[----:B------:R-:W2:Y:S01]  /*5240*/  LDCU UR4, c[0x0][0x39c] ;  /* 0x00007380ff0477ac */ /* 0x000ea20008000800 */
[----:B------:R-:W-:Y:S01]  /*5250*/  VIADD R7, R0, 0x4 ;  /* 0x0000000400077836 */ /* 0x000fe20000000000 */
[----:B------:R-:W-:Y:S01]  /*5260*/  LEA.HI.X.SX32 R2, R2, UR21, 0x1, P5 ;  /* 0x0000001502027c11 */ /* 0x000fe2000a8f0eff */
[----:B------:R-:W-:Y:S01]  /*5270*/  VIADD R250, R0, 0x6 ;  /* 0x0000000600fa7836 */ /* 0x000fe20000000000 */
[----:B0-----:R-:W-:Y:S01]  /*5280*/  ISETP.LT.AND P4, PT, R6, UR9, !P0 ;  /* 0x0000000906007c0c */ /* 0x001fe2000c781270 */
[C---:B------:R-:W-:Y:S01]  /*5290*/  VIADD R6, R5.reuse, UR5 ;  /* 0x0000000505067c36 */ /* 0x040fe20008000000 */
[-C--:B------:R-:W-:Y:S01]  /*52a0*/  LEA R138, P5, R4, R3.reuse, 0x1 ;  /* 0x00000003048a7211 */ /* 0x080fe200078a08ff */
[----:B------:R-:W0:Y:S01]  /*52b0*/  LDCU UR6, c[0x0][0x39c] ;  /* 0x00007380ff0677ac */ /* 0x000e220008000800 */
[----:B------:R-:W-:-:S02]  /*52c0*/  LEA R136, P6, R5, R3, 0x1 ;  /* 0x0000000305887211 */ /* 0x000fc400078c08ff */
[-C--:B------:R-:W-:Y:S01]  /*52d0*/  LEA.HI.X.SX32 R139, R4, R2.reuse, 0x1, P5 ;  /* 0x00000002048b7211 */ /* 0x080fe200028f0eff */
[----:B------:R-:W-:Y:S01]  /*52e0*/  VIADD R4, R6, UR5 ;  /* 0x0000000506047c36 */ /* 0x000fe20008000000 */
[-C--:B------:R-:W-:Y:S01]  /*52f0*/  LEA.HI.X.SX32 R137, R5, R2.reuse, 0x1, P6 ;  /* 0x0000000205897211 */ /* 0x080fe200030f0eff */
[----:B------:R-:W3:Y:S01]  /*5300*/  LDCU UR8, c[0x0][0x39c] ;  /* 0x00007380ff0877ac */ /* 0x000ee20008000800 */
[----:B-1----:R-:W-:Y:S01]  /*5310*/  ISETP.LT.AND P5, PT, R7, UR12, !P0 ;  /* 0x0000000c07007c0c */ /* 0x002fe2000c7a1270 */
[----:B------:R-:W-:Y:S01]  /*5320*/  VIADD R5, R4, UR5 ;  /* 0x0000000504057c36 */ /* 0x000fe20008000000 */
[----:B------:R-:W-:Y:S01]  /*5330*/  LEA R134, P6, R6, R3, 0x1 ;  /* 0x0000000306867211 */ /* 0x000fe200078c08ff */
[----:B------:R-:W-:Y:S01]  /*5340*/  VIADD R7, R0, 0x5 ;  /* 0x0000000500077836 */ /* 0x000fe20000000000 */
[----:B------:R-:W1:Y:S02]  /*5350*/  @!P2 SYNCS.CCTL.IV [UR14+0x4000] ;  /* 0x00400000ff00a9b1 */ /* 0x000e64000800000e */
[----:B-1----:R-:W-:Y:S01]  /*5360*/  BAR.SYNC.DEFER_BLOCKING 0x0 ;  /* 0x0000000000007b1d */ /* 0x002fe20000010000 */
[----:B------:R-:W-:-:S02]  /*5370*/  LEA.HI.X.SX32 R135, R6, R2, 0x1, P6 ;  /* 0x0000000206877211 */ /* 0x000fc400030f0eff */
[----:B--2---:R-:W-:-:S03]  /*5380*/  ISETP.LT.AND P6, PT, R7, UR4, !P0 ;  /* 0x0000000407007c0c */ /* 0x004fc6000c7c1270 */
[----:B------:R-:W1:Y:S01]  /*5390*/  LDCU UR4, c[0x0][0x39c] ;  /* 0x00007380ff0477ac */ /* 0x000e620008000800 */
[----:B------:R-:W2:Y:S01]  /*53a0*/  LDTM.x64 R68, tmem[UR10] ;  /* 0x0000000a004479ee */ /* 0x000ea20008340000 */
[----:B------:R-:W4:Y:S01]  /*53b0*/  LDCU UR7, c[0x0][0x39c] ;  /* 0x00007380ff0777ac */ /* 0x000f220008000800 */
[----:B------:R-:W5:Y:S01]  /*53c0*/  @!P2 SYNCS.CCTL.IV [UR14+0x4008] ;  /* 0x00400800ff00a9b1 */ /* 0x000f62000800000e */
[----:B------:R-:W-:-:S04]  /*53d0*/  LEA R132, P2, R4, R3, 0x1 ;  /* 0x0000000304847211 */ /* 0x000fc800078408ff */
[----:B------:R-:W-:Y:S01]  /*53e0*/  LEA.HI.X.SX32 R133, R4, R2, 0x1, P2 ;  /* 0x0000000204857211 */ /* 0x000fe200010f0eff */
[C---:B------:R-:W-:Y:S01]  /*53f0*/  VIADD R4, R5.reuse, UR5 ;  /* 0x0000000505047c36 */ /* 0x040fe20008000000 */
[-C--:B------:R-:W-:Y:S02]  /*5400*/  LEA R140, P2, R5, R3.reuse, 0x1 ;  /* 0x00000003058c7211 */ /* 0x080fe400078408ff */
[----:B--2---:R-:W-:Y:S02]  /*5410*/  F2FP.F16.F32.PACK_AB R100, R101, R100 ;  /* 0x000000646564723e */ /* 0x004fe400000000ff */
[----:B------:R-:W-:Y:S01]  /*5420*/  LEA.HI.X.SX32 R141, R5, R2, 0x1, P2 ;  /* 0x00000002058d7211 */ /* 0x000fe200010f0eff */
[C---:B------:R-:W-:Y:S01]  /*5430*/  VIADD R5, R4.reuse, UR5 ;  /* 0x0000000504057c36 */ /* 0x040fe20008000000 */
[----:B------:R-:W-:Y:S02]  /*5440*/  LEA R142, P2, R4, R3, 0x1 ;  /* 0x00000003048e7211 */ /* 0x000fe400078408ff */
[----:B------:R-:W-:-:S02]  /*5450*/  F2FP.F16.F32.PACK_AB R101, R91, R90 ;  /* 0x0000005a5b65723e */ /* 0x000fc400000000ff */
[----:B------:R-:W-:Y:S01]  /*5460*/  LEA.HI.X.SX32 R143, R4, R2, 0x1, P2 ;  /* 0x00000002048f7211 */ /* 0x000fe200010f0eff */
[C---:B------:R-:W-:Y:S01]  /*5470*/  VIADD R4, R5.reuse, UR5 ;  /* 0x0000000505047c36 */ /* 0x040fe20008000000 */
[-C--:B------:R-:W-:Y:S02]  /*5480*/  LEA R144, P2, R5, R3.reuse, 0x1 ;  /* 0x0000000305907211 */ /* 0x080fe400078408ff */
[----:B------:R-:W-:Y:S02]  /*5490*/  F2FP.F16.F32.PACK_AB R104, R105, R104 ;  /* 0x000000686968723e */ /* 0x000fe400000000ff */
        /* <DEDUP_REMOVED lines=26> */
[C---:B------:R-:W-:Y:S02]  /*5640*/  LEA R158, P2, R4.reuse, R3, 0x1 ;  /* 0x00000003049e7211 */ /* 0x040fe400078408ff */
[----:B------:R-:W-:Y:S01]  /*5650*/  F2FP.F16.F32.PACK_AB R115, R77, R76 ;  /* 0x0000004c4d73723e */ /* 0x000fe200000000ff */
[----:B------:R-:W-:Y:S01]  /*5660*/  VIADD R90, R5, UR5 ;  /* 0x00000005055a7c36 */ /* 0x000fe20008000000 */
[----:B------:R-:W-:-:S02]  /*5670*/  LEA.HI.X.SX32 R159, R4, R2, 0x1, P2 ;  /* 0x00000002049f7211 */ /* 0x000fc400010f0eff */
[-C--:B------:R-:W-:Y:S01]  /*5680*/  LEA R162, P2, R5, R3.reuse, 0x1 ;  /* 0x0000000305a27211 */ /* 0x080fe200078408ff */
[----:B------:R-:W-:Y:S01]  /*5690*/  VIADD R86, R90, UR5 ;  /* 0x000000055a567c36 */ /* 0x000fe20008000000 */
[----:B------:R-:W-:Y:S02]  /*56a0*/  F2FP.F16.F32.PACK_AB R118, R119, R118 ;  /* 0x000000767776723e */ /* 0x000fe400000000ff */
[----:B------:R-:W-:Y:S01]  /*56b0*/  LEA.HI.X.SX32 R163, R5, R2, 0x1, P2 ;  /* 0x0000000205a37211 */ /* 0x000fe200010f0eff */
[----:B------:R-:W-:Y:S01]  /*56c0*/  VIADD R84, R86, UR5 ;  /* 0x0000000556547c36 */ /* 0x000fe20008000000 */
[----:B------:R-:W-:Y:S01]  /*56d0*/  LEA R166, P2, R90, R3, 0x1 ;  /* 0x000000035aa67211 */ /* 0x000fe200078408ff */
[----:B------:R-:W2:Y:S01]  /*56e0*/  LDTM.x64 R4, tmem[UR10+0x40] ;  /* 0x0000400a000479ee */ /* 0x000ea20008340000 */
        /* <DEDUP_REMOVED lines=8> */
[----:B------:R-:W-:Y:S02]  /*5770*/  LEA R174, P2, R84, R3, 0x1 ;  /* 0x0000000354ae7211 */ /* 0x000fe400078408ff */
[----:B------:R-:W-:Y:S01]  /*5780*/  F2FP.F16.F32.PACK_AB R123, R69, R68 ;  /* 0x00000044457b723e */ /* 0x000fe200000000ff */
[----:B------:R-:W-:Y:S01]  /*5790*/  VIADD R68, R72, UR5 ;  /* 0x0000000548447c36 */ /* 0x000fe20008000000 */
[----:B------:R-:W-:-:S02]  /*57a0*/  LEA.HI.X.SX32 R175, R84, R2, 0x1, P2 ;  /* 0x0000000254af7211 */ /* 0x000fc400010f0eff */
[CC--:B------:R-:W-:Y:S02]  /*57b0*/  LEA R178, P2, R80.reuse, R3.reuse, 0x1 ;  /* 0x0000000350b27211 */ /* 0x0c0fe400078408ff */
[----:B------:R-:W-:Y:S02]  /*57c0*/  F2FP.F16.F32.PACK_AB R126, R127, R126 ;  /* 0x0000007e7f7e723e */ /* 0x000fe400000000ff */
[----:B------:R-:W-:Y:S02]  /*57d0*/  LEA.HI.X.SX32 R179, R80, R2, 0x1, P2 ;  /* 0x0000000250b37211 */ /* 0x000fe400010f0eff */
[----:B------:R-:W-:Y:S02]  /*57e0*/  LEA R182, P2, R76, R3, 0x1 ;  /* 0x000000034cb67211 */ /* 0x000fe400078408ff */
[----:B--2---:R-:W-:Y:S01]  /*57f0*/  F2FP.F16.F32.PACK_AB R127, R65, R64 ;  /* 0x00000040417f723e */ /* 0x004fe200000000ff */
[----:B------:R-:W-:Y:S01]  /*5800*/  VIADD R64, R68, UR5 ;  /* 0x0000000544407c36 */ /* 0x000fe20008000000 */
[----:B------:R-:W-:-:S02]  /*5810*/  LEA.HI.X.SX32 R183, R76, R2, 0x1, P2 ;  /* 0x000000024cb77211 */ /* 0x000fc400010f0eff */
[CC--:B------:R-:W-:Y:S02]  /*5820*/  LEA R186, P2, R72.reuse, R3.reuse, 0x1 ;  /* 0x0000000348ba7211 */ /* 0x0c0fe400078408ff */
[----:B------:R-:W-:Y:S02]  /*5830*/  F2FP.F16.F32.PACK_AB R130, R131, R130 ;  /* 0x000000828382723e */ /* 0x000fe400000000ff */
[----:B------:R-:W-:Y:S02]  /*5840*/  LEA.HI.X.SX32 R187, R72, R2, 0x1, P2 ;  /* 0x0000000248bb7211 */ /* 0x000fe400010f0eff */
[----:B------:R-:W-:Y:S02]  /*5850*/  LEA R190, P2, R68, R3, 0x1 ;  /* 0x0000000344be7211 */ /* 0x000fe400078408ff */
[----:B------:R-:W-:Y:S01]  /*5860*/  F2FP.F16.F32.PACK_AB R131, R61, R60 ;  /* 0x0000003c3d83723e */ /* 0x000fe200000000ff */
[----:B------:R-:W-:Y:S01]  /*5870*/  VIADD R60, R64, UR5 ;  /* 0x00000005403c7c36 */ /* 0x000fe20008000000 */
[----:B------:R-:W-:-:S02]  /*5880*/  LEA.HI.X.SX32 R191, R68, R2, 0x1, P2 ;  /* 0x0000000244bf7211 */ /* 0x000fc400010f0eff */
[-C--:B------:R-:W-:Y:S02]  /*5890*/  LEA R194, P2, R64, R3.reuse, 0x1 ;  /* 0x0000000340c27211 */ /* 0x080fe400078408ff */
[----:B------:R-:W-:Y:S01]  /*58a0*/  F2FP.F16.F32.PACK_AB R161, R57, R56 ;  /* 0x0000003839a1723e */ /* 0x000fe200000000ff */
[----:B------:R-:W-:Y:S01]  /*58b0*/  VIADD R56, R60, UR5 ;  /* 0x000000053c387c36 */ /* 0x000fe20008000000 */
        /* <DEDUP_REMOVED lines=37> */
[----:B------:R-:W-:Y:S02]  /*5b10*/  LEA R234, P2, R24, R3, 0x1 ;  /* 0x0000000318ea7211 */ /* 0x000fe400078408ff */
[----:B------:R-:W-:Y:S02]  /*5b20*/  F2FP.F16.F32.PACK_AB R128, R129, R128 ;  /* 0x000000808180723e */ /* 0x000fe400000000ff */
[----:B------:R-:W-:Y:S02]  /*5b30*/  F2FP.F16.F32.PACK_AB R124, R125, R124 ;  /* 0x0000007c7d7c723e */ /* 0x000fe400000000ff */
[----:B------:R-:W-:Y:S02]  /*5b40*/  F2FP.F16.F32.PACK_AB R120, R121, R120 ;  /* 0x000000787978723e */ /* 0x000fe400000000ff */
[----:B------:R-:W-:Y:S02]  /*5b50*/  F2FP.F16.F32.PACK_AB R116, R117, R116 ;  /* 0x000000747574723e */ /* 0x000fe400000000ff */
[----:B------:R-:W-:-:S02]  /*5b60*/  F2FP.F16.F32.PACK_AB R112, R113, R112 ;  /* 0x000000707170723e */ /* 0x000fc400000000ff */
[----:B------:R-:W-:Y:S02]  /*5b70*/  F2FP.F16.F32.PACK_AB R108, R109, R108 ;  /* 0x0000006c6d6c723e */ /* 0x000fe400000000ff */
        /* <DEDUP_REMOVED lines=19> */
[----:B------:R-:W-:Y:S01]  /*5cb0*/  F2FP.F16.F32.PACK_AB R200, R19, R18 ;  /* 0x0000001213c8723e */ /* 0x000fe200000000ff */
[----:B------:R-:W2:Y:S01]  /*5cc0*/  LDTM.x64 R32, tmem[UR10+0x80] ;  /* 0x0000800a002079ee */ /* 0x000ea20008340000 */
[-C--:B------:R-:W-:Y:S01]  /*5cd0*/  LEA.HI.X.SX32 R235, R24, R2.reuse, 0x1, P2 ;  /* 0x0000000218eb7211 */ /* 0x080fe200010f0eff */
[C---:B------:R-:W-:Y:S01]  /*5ce0*/  VIADD R18, R22.reuse, UR5 ;  /* 0x0000000516127c36 */ /* 0x040fe20008000000 */
[----:B------:R-:W-:Y:S02]  /*5cf0*/  LEA R238, P2, R22, R3, 0x1 ;  /* 0x0000000316ee7211 */ /* 0x000fe400078408ff */
[----:B------:R-:W-:Y:S01]  /*5d00*/  PRMT R251, R123, 0x7610, R251 ;  /* 0x000076107bfb7816 */ /* 0x000fe200000000fb */
[----:B------:R-:W-:Y:S01]  /*5d10*/  VIADD R205, R18, UR5 ;  /* 0x0000000512cd7c36 */ /* 0x000fe20008000000 */
[----:B------:R-:W-:-:S02]  /*5d20*/  LEA.HI.X.SX32 R239, R22, R2, 0x1, P2 ;  /* 0x0000000216ef7211 */ /* 0x000fc400010f0eff */
[CC--:B------:R-:W-:Y:S02]  /*5d30*/  LEA R242, P2, R18.reuse, R3.reuse, 0x1 ;  /* 0x0000000312f27211 */ /* 0x0c0fe400078408ff */
[----:B------:R-:W-:Y:S02]  /*5d40*/  F2FP.F16.F32.PACK_AB R188, R31, R30 ;  /* 0x0000001e1fbc723e */ /* 0x000fe400000000ff */
[----:B------:R-:W-:Y:S02]  /*5d50*/  LEA.HI.X.SX32 R243, R18, R2, 0x1, P2 ;  /* 0x0000000212f37211 */ /* 0x000fe400010f0eff */
[----:B------:R-:W-:Y:S02]  /*5d60*/  LEA R246, P2, R205, R3, 0x1 ;  /* 0x00000003cdf67211 */ /* 0x000fe400078408ff */
[----:B------:R-:W-:Y:S02]  /*5d70*/  F2FP.F16.F32.PACK_AB R192, R27, R26 ;  /* 0x0000001a1bc0723e */ /* 0x000fe400000000ff */
[C---:B------:R-:W-:Y:S01]  /*5d80*/  LEA.HI.X.SX32 R247, R205.reuse, R2, 0x1, P2 ;  /* 0x00000002cdf77211 */ /* 0x040fe200010f0eff */
[----:B------:R-:W-:Y:S01]  /*5d90*/  VIADD R205, R205, UR5 ;  /* 0x00000005cdcd7c36 */ /* 0x000fe20008000000 */
[----:B------:R-:W-:-:S02]  /*5da0*/  ISETP.LT.AND P2, PT, R0, UR23, !P0 ;  /* 0x0000001700007c0c */ /* 0x000fc4000c741270 */
[----:B------:R-:W-:Y:S02]  /*5db0*/  F2FP.F16.F32.PACK_AB R197, R21, R20 ;  /* 0x0000001415c5723e */ /* 0x000fe400000000ff */
[----:B--2---:R-:W-:Y:S02]  /*5dc0*/  F2FP.F16.F32.PACK_AB R68, R69, R68 ;  /* 0x000000444544723e */ /* 0x004fe400000000ff */
        /* <DEDUP_REMOVED lines=25> */
[----:B------:R-:W2:Y:S01]  /*5f60*/  LDTM.x64 R4, tmem[UR10+0xc0] ;  /* 0x0000c00a000479ee */ /* 0x000ea20008340000 */
[----:B------:R-:W-:Y:S01]  /*5f70*/  NOP ;  /* 0x0000000000007918 */ /* 0x000fe20000000000 */
[----:B------:R0:W-:Y:S01]  /*5f80*/  @P2 STG.E.U16 desc[UR16][R138.64], R251 ;  /* 0x000000fb8a002986 */ /* 0x0001e2000c101510 */
[----:B-1----:R-:W-:Y:S01]  /*5f90*/  ISETP.LT.AND P2, PT, R250, UR4, !P0 ;  /* 0x00000004fa007c0c */ /* 0x002fe2000c741270 */
[----:B------:R-:W1:Y:S01]  /*5fa0*/  LDCU UR4, c[0x0][0x39c] ;  /* 0x00007380ff0477ac */ /* 0x000e620008000800 */
[----:B------:R-:W-:-:S02]  /*5fb0*/  F2FP.F16.F32.PACK_AB R73, R73, R72 ;  /* 0x000000484949723e */ /* 0x000fc400000000ff */
[----:B------:R-:W-:Y:S01]  /*5fc0*/  F2FP.F16.F32.PACK_AB R74, R75, R74 ;  /* 0x0000004a4b4a723e */ /* 0x000fe200000000ff */
[C---:B------:R-:W-:Y:S01]  /*5fd0*/  VIADD R75, R0.reuse, 0xaf ;  /* 0x000000af004b7836 */ /* 0x040fe20000000000 */
[----:B------:R-:W-:Y:S02]  /*5fe0*/  F2FP.F16.F32.PACK_AB R76, R77, R76 ;  /* 0x0000004c4d4c723e */ /* 0x000fe400000000ff */
[----:B------:R-:W-:Y:S02]  /*5ff0*/  F2FP.F16.F32.PACK_AB R78, R79, R78 ;  /* 0x0000004e4f4e723e */ /* 0x000fe400000000ff */
[----:B------:R-:W-:Y:S02]  /*6000*/  F2FP.F16.F32.PACK_AB R80, R81, R80 ;  /* 0x000000505150723e */ /* 0x000fe400000000ff */
[----:B0-----:R-:W-:Y:S01]  /*6010*/  PRMT R139, R123, 0x7632, R139 ;  /* 0x000076327b8b7816 */ /* 0x001fe2000000008b */
[----:B------:R-:W-:Y:S01]  /*6020*/  VIADD R123, R0, 0x7 ;  /* 0x00000007007b7836 */ /* 0x000fe20000000000 */
[----:B------:R-:W-:-:S02]  /*6030*/  F2FP.F16.F32.PACK_AB R82, R83, R82 ;  /* 0x000000525352723e */ /* 0x000fc400000000ff */
[----:B------:R-:W-:Y:S01]  /*6040*/  F2FP.F16.F32.PACK_AB R84, R85, R84 ;  /* 0x000000545554723e */ /* 0x000fe200000000ff */
[----:B------:R0:W-:Y:S01]  /*6050*/  @P3 STG.E.U16 desc[UR16][R136.64], R139 ;  /* 0x0000008b88003986 */ /* 0x0001e2000c101510 */
[----:B------:R-:W-:Y:S02]  /*6060*/  F2FP.F16.F32.PACK_AB R86, R87, R86 ;  /* 0x000000565756723e */ /* 0x000fe400000000ff */
[----:B-1----:R-:W-:Y:S01]  /*6070*/  ISETP.LT.AND P3, PT, R123, UR4, !P0 ;  /* 0x000000047b007c0c */ /* 0x002fe2000c761270 */
[----:B------:R-:W1:Y:S01]  /*6080*/  LDCU UR4, c[0x0][0x39c] ;  /* 0x00007380ff0477ac */ /* 0x000e620008000800 */
[----:B------:R-:W-:Y:S01]  /*6090*/  VIADD R123, R0, 0x8 ;  /* 0x00000008007b7836 */ /* 0x000fe20000000000 */
[----:B------:R-:W-:Y:S02]  /*60a0*/  F2FP.F16.F32.PACK_AB R88, R89, R88 ;  /* 0x000000585958723e */ /* 0x000fe400000000ff */
[----:B------:R-:W-:Y:S02]  /*60b0*/  F2FP.F16.F32.PACK_AB R90, R91, R90 ;  /* 0x0000005a5b5a723e */ /* 0x000fe400000000ff */
[----:B------:R-:W-:-:S02]  /*60c0*/  F2FP.F16.F32.PACK_AB R92, R93, R92 ;  /* 0x0000005c5d5c723e */ /* 0x000fc400000000ff */
[----:B0-----:R-:W-:Y:S02]  /*60d0*/  PRMT R137, R121, 0x7610, R137 ;  /* 0x0000761079897816 */ /* 0x001fe40000000089 */
[----:B------:R-:W-:Y:S02]  /*60e0*/  F2FP.F16.F32.PACK_AB R94, R95, R94 ;  /* 0x0000005e5f5e723e */ /* 0x000fe400000000ff */
[----:B--2---:R-:W-:Y:S01]  /*60f0*/  F2FP.F16.F32.PACK_AB R7, R7, R6 ;  /* 0x000000060707723e */ /* 0x004fe200000000ff */
[----:B------:R-:W-:Y:S01]  /*6100*/  @P1 STG.E.U16 desc[UR16][R134.64], R137 ;  /* 0x0000008986001986 */ /* 0x000fe2000c101510 */
[----:B------:R-:W-:Y:S02]  /*6110*/  F2FP.F16.F32.PACK_AB R11, R11, R10 ;  /* 0x0000000a0b0b723e */ /* 0x000fe400000000ff */
[----:B------:R-:W-:Y:S02]  /*6120*/  F2FP.F16.F32.PACK_AB R12, R13, R12 ;  /* 0x0000000c0d0c723e */ /* 0x000fe400000000ff */
[----:B-1----:R-:W-:Y:S01]  /*6130*/  ISETP.LT.AND P1, PT, R123, UR4, !P0 ;  /* 0x000000047b007c0c */ /* 0x002fe2000c721270 */
[----:B------:R-:W0:Y:S01]  /*6140*/  LDCU UR4, c[0x0][0x39c] ;  /* 0x00007380ff0477ac */ /* 0x000e220008000800 */
[----:B------:R-:W-:Y:S01]  /*6150*/  PRMT R123, R121, 0x7632, R123 ;  /* 0x00007632797b7816 */ /* 0x000fe2000000007b */
[----:B------:R-:W-:Y:S01]  /*6160*/  VIADD R121, R0, 0x9 ;  /* 0x0000000900797836 */ /* 0x000fe20000000000 */
[----:B------:R-:W-:-:S02]  /*6170*/  PRMT R13, R12, 0x7632, R13 ;  /* 0x000076320c0d7816 */ /* 0x000fc4000000000d */
[----:B------:R-:W-:Y:S01]  /*6180*/  F2FP.F16.F32.PACK_AB R14, R15, R14 ;  /* 0x0000000e0f0e723e */ /* 0x000fe200000000ff */
[----:B------:R1:W-:Y:S01]  /*6190*/  @P4 STG.E.U16 desc[UR16][R132.64], R123 ;  /* 0x0000007b84004986 */ /* 0x0003e2000c101510 */
[----:B------:R-:W-:Y:S01]  /*61a0*/  F2FP.F16.F32.PACK_AB R16, R17, R16 ;  /* 0x000000101110723e */ /* 0x000fe200000000ff */
[----:B------:R-:W-:Y:S01]  /*61b0*/  VIADD R17, R0, 0xfe ;  /* 0x000000fe00117836 */ /* 0x000fe20000000000 */
[----:B------:R-:W-:Y:S02]  /*61c0*/  F2FP.F16.F32.PACK_AB R18, R19, R18 ;  /* 0x000000121312723e */ /* 0x000fe400000000ff */
[----:B------:R-:W-:Y:S02]  /*61d0*/  F2FP.F16.F32.PACK_AB R20, R21, R20 ;  /* 0x000000141514723e */ /* 0x000fe400000000ff */
[----:B------:R-:W-:Y:S02]  /*61e0*/  F2FP.F16.F32.PACK_AB R22, R23, R22 ;  /* 0x000000161716723e */ /* 0x000fe400000000ff */
[----:B------:R-:W-:-:S02]  /*61f0*/  F2FP.F16.F32.PACK_AB R24, R25, R24 ;  /* 0x000000181918723e */ /* 0x000fc400000000ff */
[----:B------:R-:W-:Y:S02]  /*6200*/  F2FP.F16.F32.PACK_AB R26, R27, R26 ;  /* 0x0000001a1b1a723e */ /* 0x000fe400000000ff */
[----:B0-----:R-:W-:Y:S01]  /*6210*/  ISETP.LT.AND P4, PT, R121, UR4, !P0 ;  /* 0x0000000479007c0c */ /* 0x001fe2000c781270 */
[----:B------:R-:W0:Y:S01]  /*6220*/  LDCU UR4, c[0x0][0x39c] ;  /* 0x00007380ff0477ac */ /* 0x000e220008000800 */
[----:B-1----:R-:W-:Y:S01]  /*6230*/  PRMT R133, R119, 0x7610, R133 ;  /* 0x0000761077857816 */ /* 0x002fe20000000085 */
[----:B------:R-:W-:Y:S01]  /*6240*/  VIADD R121, R0, 0xa ;  /* 0x0000000a00797836 */ /* 0x000fe20000000000 */
[----:B------:R-:W-:Y:S02]  /*6250*/  PRMT R123, R117, 0x7610, R123 ;  /* 0x00007610757b7816 */ /* 0x000fe4000000007b */
[----:B------:R-:W-:Y:S01]  /*6260*/  F2FP.F16.F32.PACK_AB R28, R29, R28 ;  /* 0x0000001c1d1c723e */ /* 0x000fe200000000ff */
[----:B------:R-:W-:Y:S01]  /*6270*/  @P5 STG.E.U16 desc[UR16][R140.64], R133 ;  /* 0x000000858c005986 */ /* 0x000fe2000c101510 */
[----:B------:R-:W-:-:S02]  /*6280*/  F2FP.F16.F32.PACK_AB R30, R31, R30 ;  /* 0x0000001e1f1e723e */ /* 0x000fc400000000ff */
[----:B------:R-:W-:Y:S02]  /*6290*/  F2FP.F16.F32.PACK_AB R32, R33, R32 ;  /* 0x000000202120723e */ /* 0x000fe400000000ff */
[----:B------:R-:W-:Y:S02]  /*62a0*/  F2FP.F16.F32.PACK_AB R34, R35, R34 ;  /* 0x000000222322723e */ /* 0x000fe400000000ff */
[----:B------:R-:W-:Y:S02]  /*62b0*/  F2FP.F16.F32.PACK_AB R36, R37, R36 ;  /* 0x000000242524723e */ /* 0x000fe400000000ff */
[----:B------:R-:W-:Y:S02]  /*62c0*/  F2FP.F16.F32.PACK_AB R38, R39, R38 ;  /* 0x000000262726723e */ /* 0x000fe400000000ff */
[----:B------:R-:W-:Y:S02]  /*62d0*/  F2FP.F16.F32.PACK_AB R40, R41, R40 ;  /* 0x000000282928723e */ /* 0x000fe400000000ff */
[----:B0-----:R-:W-:Y:S01]  /*62e0*/  ISETP.LT.AND P5, PT, R121, UR4, !P0 ;  /* 0x0000000479007c0c */ /* 0x001fe2000c7a1270 */
[----:B------:R-:W0:Y:S01]  /*62f0*/  LDCU UR4, c[0x0][0x39c] ;  /* 0x00007380ff0477ac */ /* 0x000e220008000800 */
[----:B------:R-:W-:Y:S01]  /*6300*/  PRMT R121, R119, 0x7632, R121 ;  /* 0x0000763277797816 */ /* 0x000fe20000000079 */
[----:B------:R-:W-:Y:S01]  /*6310*/  VIADD R119, R0, 0xb ;  /* 0x0000000b00777836 */ /* 0x000fe20000000000 */
[----:B------:R-:W-:-:S02]  /*6320*/  F2FP.F16.F32.PACK_AB R42, R43, R42 ;  /* 0x0000002a2b2a723e */ /* 0x000fc400000000ff */
[----:B------:R-:W-:Y:S01]  /*6330*/  F2FP.F16.F32.PACK_AB R44, R45, R44 ;  /* 0x0000002c2d2c723e */ /* 0x000fe200000000ff */
[----:B------:R1:W-:Y:S01]  /*6340*/  @P6 STG.E.U16 desc[UR16][R142.64], R121 ;  /* 0x000000798e006986 */ /* 0x0003e2000c101510 */
[----:B------:R-:W-:Y:S02]  /*6350*/  F2FP.F16.F32.PACK_AB R46, R47, R46 ;  /* 0x0000002e2f2e723e */ /* 0x000fe400000000ff */
[----:B------:R-:W-:Y:S01]  /*6360*/  F2FP.F16.F32.PACK_AB R48, R49, R48 ;  /* 0x000000303130723e */ /* 0x000fe200000000ff */
[----:B------:R2:W-:Y:S01]  /*6370*/  @P2 STG.E.U16 desc[UR16][R144.64], R123 ;  /* 0x0000007b90002986 */ /* 0x0005e2000c101510 */
[----:B------:R-:W-:Y:S02]  /*6380*/  F2FP.F16.F32.PACK_AB R50, R51, R50 ;  /* 0x000000323332723e */ /* 0x000fe400000000ff */
[----:B------:R-:W-:Y:S02]  /*6390*/  F2FP.F16.F32.PACK_AB R52, R53, R52 ;  /* 0x000000343534723e */ /* 0x000fe400000000ff */
[----:B------:R-:W-:-:S02]  /*63a0*/  F2FP.F16.F32.PACK_AB R54, R55, R54 ;  /* 0x000000363736723e */ /* 0x000fc400000000ff */
[----:B------:R-:W-:Y:S02]  /*63b0*/  F2FP.F16.F32.PACK_AB R56, R57, R56 ;  /* 0x000000383938723e */ /* 0x000fe400000000ff */
[----:B0-----:R-:W-:Y:S01]  /*63c0*/  ISETP.LT.AND P6, PT, R119, UR4, !P0 ;  /* 0x0000000477007c0c */ /* 0x001fe2000c7c1270 */
[----:B------:R-:W0:Y:S01]  /*63d0*/  LDCU UR4, c[0x0][0x39c] ;  /* 0x00007380ff0477ac */ /* 0x000e220008000800 */
[----:B------:R-:W-:Y:S01]  /*63e0*/  VIADD R119, R0, 0xc ;  /* 0x0000000c00777836 */ /* 0x000fe20000000000 */
[----:B-1----:R-:W-:Y:S02]  /*63f0*/  PRMT R121, R115, 0x7610, R121 ;  /* 0x0000761073797816 */ /* 0x002fe40000000079 */
[----:B--2---:R-:W-:Y:S02]  /*6400*/  PRMT R123, R102, 0x7632, R123 ;  /* 0x00007632667b7816 */ /* 0x004fe4000000007b */
[----:B------:R-:W-:Y:S02]  /*6410*/  F2FP.F16.F32.PACK_AB R58, R59, R58 ;  /* 0x0000003a3b3a723e */ /* 0x000fe400000000ff */
[----:B------:R-:W-:-:S02]  /*6420*/  F2FP.F16.F32.PACK_AB R60, R61, R60 ;  /* 0x0000003c3d3c723e */ /* 0x000fc400000000ff */
[----:B------:R-:W-:Y:S02]  /*6430*/  F2FP.F16.F32.PACK_AB R62, R63, R62 ;  /* 0x0000003e3f3e723e */ /* 0x000fe400000000ff */
[----:B------:R-:W-:Y:S02]  /*6440*/  F2FP.F16.F32.PACK_AB R64, R65, R64 ;  /* 0x000000404140723e */ /* 0x000fe400000000ff */
[----:B------:R-:W-:Y:S02]  /*6450*/  F2FP.F16.F32.PACK_AB R66, R67, R66 ;  /* 0x000000424342723e */ /* 0x000fe400000000ff */
[----:B0-----:R-:W-:Y:S01]  /*6460*/  ISETP.LT.AND P2, PT, R119, UR4, !P0 ;  /* 0x0000000477007c0c */ /* 0x001fe2000c741270 */
[----:B------:R-:W0:Y:S01]  /*6470*/  LDCU UR4, c[0x0][0x39c] ;  /* 0x00007380ff0477ac */ /* 0x000e220008000800 */
[----:B------:R-:W-:Y:S01]  /*6480*/  PRMT R119, R117, 0x7632, R119 ;  /* 0x0000763275777816 */ /* 0x000fe20000000077 */
[----:B------:R-:W-:-:S04]  /*6490*/  VIADD R117, R0, 0xd ;  /* 0x0000000d00757836 */ /* 0x000fc80000000000 */
[----:B------:R1:W-:Y:S04]  /*64a0*/  @P3 STG.E.U16 desc[UR16][R146.64], R119 ;  /* 0x0000007792003986 */ /* 0x0003e8000c101510 */
[----:B------:R-:W-:Y:S01]  /*64b0*/  @P1 STG.E.U16 desc[UR16][R148.64], R121 ;  /* 0x0000007994001986 */ /* 0x000fe2000c101510 */
[----:B0-----:R-:W-:Y:S01]  /*64c0*/  ISETP.LT.AND P3, PT, R117, UR4, !P0 ;  /* 0x0000000475007c0c */ /* 0x001fe2000c761270 */
[----:B------:R-:W0:Y:S01]  /*64d0*/  LDCU UR4, c[0x0][0x39c] ;  /* 0x00007380ff0477ac */ /* 0x000e220008000800 */
[----:B------:R-:W-:Y:S01]  /*64e0*/  VIADD R117, R0, 0xe ;  /* 0x0000000e00757836 */ /* 0x000fe20000000000 */
[----:B-1----:R-:W-:-:S04]  /*64f0*/  PRMT R119, R113, 0x7610, R119 ;  /* 0x0000761071777816 */ /* 0x002fc80000000077 */
[----:B0-----:R-:W-:Y:S01]  /*6500*/  ISETP.LT.AND P1, PT, R117, UR4, !P0 ;  /* 0x0000000475007c0c */ /* 0x001fe2000c721270 */
[----:B------:R-:W0:Y:S01]  /*6510*/  LDCU UR4, c[0x0][0x39c] ;  /* 0x00007380ff0477ac */ /* 0x000e220008000800 */
[----:B------:R-:W-:Y:S01]  /*6520*/  PRMT R117, R115, 0x7632, R117 ;  /* 0x0000763273757816 */ /* 0x000fe20000000075 */
[----:B------:R-:W-:-:S04]  /*6530*/  VIADD R115, R0, 0xf ;  /* 0x0000000f00737836 */ /* 0x000fc80000000000 */
[----:B------:R1:W-:Y:S04]  /*6540*/  @P4 STG.E.U16 desc[UR16][R150.64], R117 ;  /* 0x0000007596004986 */ /* 0x0003e8000c101510 */
[----:B------:R2:W-:Y:S01]  /*6550*/  @P5 STG.E.U16 desc[UR16][R152.64], R119 ;  /* 0x0000007798005986 */ /* 0x0005e2000c101510 */
[----:B0-----:R-:W-:Y:S01]  /*6560*/  ISETP.LT.AND P4, PT, R115, UR4, !P0 ;  /* 0x0000000473007c0c */ /* 0x001fe2000c781270 */
[----:B------:R-:W0:Y:S01]  /*6570*/  LDCU UR4, c[0x0][0x39c] ;  /* 0x00007380ff0477ac */ /* 0x000e220008000800 */
[----:B------:R-:W-:Y:S01]  /*6580*/  VIADD R115, R0, 0x10 ;  /* 0x0000001000737836 */ /* 0x000fe20000000000 */
[----:B-1----:R-:W-:Y:S02]  /*6590*/  PRMT R117, R111, 0x7610, R117 ;  /* 0x000076106f757816 */ /* 0x002fe40000000075 */
[----:B--2---:R-:W-:-:S02]  /*65a0*/  PRMT R119, R100, 0x7632, R119 ;  /* 0x0000763264777816 */ /* 0x004fc40000000077 */
        /* <DEDUP_REMOVED lines=52> */
[----:B--2---:R-:W-:Y:S01]  /*68f0*/  PRMT R109, R96, 0x7610, R109 ;  /* 0x00007610606d7816 */ /* 0x004fe2000000006d */
[C---:B------:R-:W-:Y:S01]  /*6900*/  VIADD R96, R0.reuse, 0x23 ;  /* 0x0000002300607836 */ /* 0x040fe20000000000 */
        /* <DEDUP_REMOVED lines=25> */
[----:B------:R-:W-:Y:S04]  /*6aa0*/  @P3 STG.E.U16 desc[UR16][R208.64], R101 ;  /* 0x00000065d0003986 */ /* 0x000fe8000c101510 */
[----:B------:R1:W-:Y:S01]  /*6ab0*/  @P1 STG.E.U16 desc[UR16][R212.64], R103 ;  /* 0x00000067d4001986 */ /* 0x0003e2000c101510 */
[----:B0-----:R-:W-:Y:S01]  /*6ac0*/  ISETP.LT.AND P3, PT, R99, UR4, !P0 ;  /* 0x0000000463007c0c */ /* 0x001fe2000c761270 */
[----:B------:R-:W0:Y:S01]  /*6ad0*/  LDCU UR4, c[0x0][0x39c] ;  /* 0x00007380ff0477ac */ /* 0x000e220008000800 */
[C---:B------:R-:W-:Y:S02]  /*6ae0*/  VIADD R99, R0.reuse, 0x20 ;  /* 0x0000002000637836 */ /* 0x040fe40000000000 */
[----:B-1----:R-:W-:-:S03]  /*6af0*/  VIADD R103, R0, 0x2a ;  /* 0x0000002a00677836 */ /* 0x002fc60000000000 */
[----:B0-----:R-:W-:Y:S01]  /*6b00*/  ISETP.LT.AND P1, PT, R99, UR4, !P0 ;  /* 0x0000000463007c0c */ /* 0x001fe2000c721270 */
[----:B------:R-:W0:Y:S01]  /*6b10*/  LDCU UR4, c[0x0][0x39c] ;  /* 0x00007380ff0477ac */ /* 0x000e220008000800 */
[----:B------:R-:W-:Y:S01]  /*6b20*/  PRMT R99, R97, 0x7632, R99 ;  /* 0x0000763261637816 */ /* 0x000fe20000000063 */
[----:B------:R-:W-:-:S04]  /*6b30*/  VIADD R97, R0, 0x21 ;  /* 0x0000002100617836 */ /* 0x000fc80000000000 */
[----:B------:R1:W-:Y:S04]  /*6b40*/  @P4 STG.E.U16 desc[UR16][R216.64], R99 ;  /* 0x00000063d8004986 */ /* 0x0003e8000c101510 */
[----:B------:R-:W-:Y:S04]  /*6b50*/  @P5 STG.E.U16 desc[UR16][R218.64], R109 ;  /* 0x0000006dda005986 */ /* 0x000fe8000c101510 */
[----:B------:R-:W-:Y:S01]  /*6b60*/  @P6 STG.E.U16 desc[UR16][R222.64], R111 ;  /* 0x0000006fde006986 */ /* 0x000fe2000c101510 */
[----:B0-----:R-:W-:Y:S01]  /*6b70*/  ISETP.LT.AND P4, PT, R97, UR4, !P0 ;  /* 0x0000000461007c0c */ /* 0x001fe2000c781270 */
[----:B------:R-:W0:Y:S01]  /*6b80*/  LDCU UR4, c[0x0][0x39c] ;  /* 0x00007380ff0477ac */ /* 0x000e220008000800 */
[----:B------:R-:W-:Y:S01]  /*6b90*/  VIADD R97, R0, 0x22 ;  /* 0x0000002200617836 */ /* 0x000fe20000000000 */
[----:B------:R2:W-:Y:S01]  /*6ba0*/  @P2 STG.E.U16 desc[UR16][R226.64], R98 ;  /* 0x00000062e2002986 */ /* 0x0005e2000c101510 */
[----:B-1----:R-:W-:-:S03]  /*6bb0*/  VIADD R99, R205, UR5 ;  /* 0x00000005cd637c36 */ /* 0x002fc60008000000 */
[----:B------:R-:W-:Y:S01]  /*6bc0*/  @P3 STG.E.U16 desc[UR16][R230.64], R115 ;  /* 0x00000073e6003986 */ /* 0x000fe2000c101510 */
[----:B------:R-:W-:-:S03]  /*6bd0*/  VIADD R101, R99, UR5 ;  /* 0x0000000563657c36 */ /* 0x000fc60008000000 */
[----:B------:R1:W-:Y:S04]  /*6be0*/  @P1 STG.E.U16 desc[UR16][R234.64], R100 ;  /* 0x00000064ea001986 */ /* 0x0003e8000c101510 */
[----:B------:R-:W-:Y:S01]  /*6bf0*/  @P4 STG.E.U16 desc[UR16][R238.64], R119 ;  /* 0x00000077ee004986 */ /* 0x000fe2000c101510 */
[C---:B--2---:R-:W-:Y:S01]  /*6c00*/  VIADD R98, R0.reuse, 0x28 ;  /* 0x0000002800627836 */ /* 0x044fe20000000000 */
[----:B0-----:R-:W-:Y:S01]  /*6c10*/  ISETP.LT.AND P5, PT, R97, UR4, !P0 ;  /* 0x0000000461007c0c */ /* 0x001fe2000c7a1270 */
[----:B------:R-:W0:Y:S01]  /*6c20*/  LDCU UR4, c[0x0][0x39c] ;  /* 0x00007380ff0477ac */ /* 0x000e220008000800 */
[C---:B------:R-:W-:Y:S02]  /*6c30*/  VIADD R97, R0.reuse, 0x26 ;  /* 0x0000002600617836 */ /* 0x040fe40000000000 */
[----:B-1----:R-:W-:-:S03]  /*6c40*/  VIADD R100, R0, 0x29 ;  /* 0x0000002900647836 */ /* 0x002fc60000000000 */
[----:B----4-:R-:W-:Y:S01]  /*6c50*/  ISETP.LT.AND P1, PT, R97, UR7, !P0 ;  /* 0x0000000761007c0c */ /* 0x010fe2000c721270 */
[----:B------:R-:W1:Y:S05]  /*6c60*/  LDCU UR7, c[0x0][0x39c] ;  /* 0x00007380ff0777ac */ /* 0x000e6a0008000800 */
[----:B------:R2:W-:Y:S01]  /*6c70*/  @P5 STG.E.U16 desc[UR16][R242.64], R102 ;  /* 0x00000066f2005986 */ /* 0x0005e2000c101510 */
[----:B0-----:R-:W-:Y:S01]  /*6c80*/  ISETP.LT.AND P6, PT, R96, UR4, !P0 ;  /* 0x0000000460007c0c */ /* 0x001fe2000c7c1270 */
[----:B------:R-:W0:Y:S01]  /*6c90*/  LDCU UR4, c[0x0][0x39c] ;  /* 0x00007380ff0477ac */ /* 0x000e220008000800 */
[----:B------:R-:W-:Y:S02]  /*6ca0*/  VIADD R96, R0, 0x24 ;  /* 0x0000002400607836 */ /* 0x000fe40000000000 */
[----:B--2---:R-:W-:-:S09]  /*6cb0*/  VIADD R102, R101, UR5 ;  /* 0x0000000565667c36 */ /* 0x004fd20008000000 */
[----:B------:R-:W-:Y:S01]  /*6cc0*/  @P6 STG.E.U16 desc[UR16][R246.64], R123 ;  /* 0x0000007bf6006986 */ /* 0x000fe2000c101510 */
[----:B0-----:R-:W-:Y:S01]  /*6cd0*/  ISETP.LT.AND P2, PT, R96, UR4, !P0 ;  /* 0x0000000460007c0c */ /* 0x001fe2000c741270 */
[----:B------:R-:W0:Y:S01]  /*6ce0*/  LDCU UR4, c[0x0][0x39c] ;  /* 0x00007380ff0477ac */ /* 0x000e220008000800 */
[----:B------:R-:W-:-:S05]  /*6cf0*/  VIADD R96, R0, 0x25 ;  /* 0x0000002500607836 */ /* 0x000fca0000000000 */
[----:B------:R-:W-:Y:S01]  /*6d00*/  ISETP.LT.AND P3, PT, R96, UR6, !P0 ;  /* 0x0000000660007c0c */ /* 0x000fe2000c761270 */
[----:B------:R-:W-:Y:S01]  /*6d10*/  VIADD R96, R0, 0x27 ;  /* 0x0000002700607836 */ /* 0x000fe20000000000 */
[----:B------:R-:W2:Y:S04]  /*6d20*/  LDCU UR6, c[0x0][0x39c] ;  /* 0x00007380ff0677ac */ /* 0x000ea80008000800 */
[----:B---3--:R-:W-:Y:S02]  /*6d30*/  ISETP.LT.AND P4, PT, R96, UR8, !P0 ;  /* 0x0000000860007c0c */ /* 0x008fe4000c781270 */
[----:B------:R-:W-:-:S04]  /*6d40*/  LEA R96, P5, R205, R3, 0x1 ;  /* 0x00000003cd607211 */ /* 0x000fc800078a08ff */
[-C--:B------:R-:W-:Y:S02]  /*6d50*/  LEA.HI.X.SX32 R97, R205, R2.reuse, 0x1, P5 ;  /* 0x00000002cd617211 */ /* 0x080fe400028f0eff */
[----:B0-----:R-:W-:Y:S01]  /*6d60*/  ISETP.LT.AND P5, PT, R98, UR4, !P0 ;  /* 0x0000000462007c0c */ /* 0x001fe2000c7a1270 */
[----:B------:R-:W0:Y:S01]  /*6d70*/  LDCU UR4, c[0x0][0x39c] ;  /* 0x00007380ff0477ac */ /* 0x000e220008000800 */
[CC--:B------:R-:W-:Y:S01]  /*6d80*/  LEA R98, P6, R99.reuse, R3.reuse, 0x1 ;  /* 0x0000000363627211 */ /* 0x0c0fe200078c08ff */
[----:B------:R3:W-:Y:S01]  /*6d90*/  @P2 STG.E.U16 desc[UR16][R96.64], R104 ;  /* 0x0000006860002986 */ /* 0x0007e2000c101510 */
[----:B--2---:R-:W-:Y:S01]  /*6da0*/  ISETP.LT.AND P2, PT, R100, UR6, !P0 ;  /* 0x0000000664007c0c */ /* 0x004fe2000c741270 */
[----:B------:R-:W2:Y:S01]  /*6db0*/  LDCU UR6, c[0x0][0x39c] ;  /* 0x00007380ff0677ac */ /* 0x000ea20008000800 */
[----:B------:R-:W-:Y:S02]  /*6dc0*/  LEA.HI.X.SX32 R99, R99, R2, 0x1, P6 ;  /* 0x0000000263637211 */ /* 0x000fe400030f0eff */
[----:B------:R-:W-:-:S04]  /*6dd0*/  LEA R100, P6, R101, R3, 0x1 ;  /* 0x0000000365647211 */ /* 0x000fc800078c08ff */
[----:B------:R-:W-:Y:S02]  /*6de0*/  LEA.HI.X.SX32 R101, R101, R2, 0x1, P6 ;  /* 0x0000000265657211 */ /* 0x000fe400030f0eff */
[----:B---3--:R-:W-:Y:S01]  /*6df0*/  PRMT R97, R104, 0x7632, R97 ;  /* 0x0000763268617816 */ /* 0x008fe20000000061 */
[----:B------:R-:W-:Y:S01]  /*6e00*/  VIADD R104, R0, 0x2b ;  /* 0x0000002b00687836 */ /* 0x000fe20000000000 */
[----:B------:R-:W-:-:S03]  /*6e10*/  LEA R96, P6, R102, R3, 0x1 ;  /* 0x0000000366607211 */ /* 0x000fc600078c08ff */
[----:B------:R3:W-:Y:S01]  /*6e20*/  @P3 STG.E.U16 desc[UR16][R98.64], R97 ;  /* 0x0000006162003986 */ /* 0x0007e2000c101510 */
[----:B0-----:R-:W-:Y:S01]  /*6e30*/  ISETP.LT.AND P3, PT, R103, UR4, !P0 ;  /* 0x0000000467007c0c */ /* 0x001fe2000c761270 */
[----:B------:R-:W0:Y:S01]  /*6e40*/  LDCU UR4, c[0x0][0x39c] ;  /* 0x00007380ff0477ac */ /* 0x000e220008000800 */
[----:B------:R-:W-:Y:S01]  /*6e50*/  VIADD R103, R102, UR5 ;  /* 0x0000000566677c36 */ /* 0x000fe20008000000 */
[----:B------:R-:W-:Y:S01]  /*6e60*/  @P1 STG.E.U16 desc[UR16][R100.64], R106 ;  /* 0x0000006a64001986 */ /* 0x000fe2000c101510 */
[----:B--2---:R-:W-:Y:S01]  /*6e70*/  ISETP.LT.AND P1, PT, R104, UR6, !P0 ;  /* 0x0000000668007c0c */ /* 0x004fe2000c721270 */
[----:B------:R-:W-:Y:S01]  /*6e80*/  VIADD R104, R0, 0x2c ;  /* 0x0000002c00687836 */ /* 0x000fe20000000000 */
[----:B------:R-:W2:Y:S01]  /*6e90*/  LDCU UR6, c[0x0][0x39c] ;  /* 0x00007380ff0677ac */ /* 0x000ea20008000800 */
[----:B---3--:R-:W-:Y:S01]  /*6ea0*/  LEA.HI.X.SX32 R97, R102, R2, 0x1, P6 ;  /* 0x0000000266617211 */ /* 0x008fe200030f0eff */
[----:B------:R-:W-:Y:S01]  /*6eb0*/  VIADD R102, R103, UR5 ;  /* 0x0000000567667c36 */ /* 0x000fe20008000000 */
[----:B------:R-:W-:-:S02]  /*6ec0*/  PRMT R99, R106, 0x7632, R99 ;  /* 0x000076326a637816 */ /* 0x000fc40000000063 */
[----:B------:R-:W-:-:S03]  /*6ed0*/  LEA R98, P6, R103, R3, 0x1 ;  /* 0x0000000367627211 */ /* 0x000fc600078c08ff */
[----:B------:R3:W-:Y:S01]  /*6ee0*/  @P4 STG.E.U16 desc[UR16][R96.64], R99 ;  /* 0x0000006360004986 */ /* 0x0007e2000c101510 */
[----:B-1----:R-:W-:Y:S01]  /*6ef0*/  ISETP.LT.AND P4, PT, R104, UR7, !P0 ;  /* 0x0000000768007c0c */ /* 0x002fe2000c781270 */
[----:B------:R-:W-:Y:S01]  /*6f00*/  VIADD R104, R0, 0x2d ;  /* 0x0000002d00687836 */ /* 0x000fe20000000000 */
[----:B------:R-:W1:Y:S01]  /*6f10*/  LDCU UR7, c[0x0][0x39c] ;  /* 0x00007380ff0777ac */ /* 0x000e620008000800 */
[-C--:B---3--:R-:W-:Y:S01]  /*6f20*/  LEA.HI.X.SX32 R99, R103, R2.reuse, 0x1, P6 ;  /* 0x0000000267637211 */ /* 0x088fe200030f0eff */
[C---:B------:R-:W-:Y:S01]  /*6f30*/  VIADD R103, R102.reuse, UR5 ;  /* 0x0000000566677c36 */ /* 0x040fe20008000000 */
[-C--:B------:R-:W-:Y:S02]  /*6f40*/  LEA R100, P6, R102, R3.reuse, 0x1 ;  /* 0x0000000366647211 */ /* 0x080fe400078c08ff */
[----:B------:R-:W-:Y:S01]  /*6f50*/  PRMT R97, R108, 0x7632, R97 ;  /* 0x000076326c617816 */ /* 0x000fe20000000061 */
[----:B------:R-:W-:Y:S01]  /*6f60*/  @P5 STG.E.U16 desc[UR16][R98.64], R108 ;  /* 0x0000006c62005986 */ /* 0x000fe2000c101510 */
[----:B0-----:R-:W-:Y:S01]  /*6f70*/  ISETP.LT.AND P5, PT, R104, UR4, !P0 ;  /* 0x0000000468007c0c */ /* 0x001fe2000c7a1270 */
[----:B------:R-:W0:Y:S01]  /*6f80*/  LDCU UR4, c[0x0][0x39c] ;  /* 0x00007380ff0477ac */ /* 0x000e220008000800 */
[----:B------:R-:W-:Y:S01]  /*6f90*/  LEA.HI.X.SX32 R101, R102, R2, 0x1, P6 ;  /* 0x0000000266657211 */ /* 0x000fe200030f0eff */
[----:B------:R-:W-:Y:S01]  /*6fa0*/  VIADD R104, R0, 0x2e ;  /* 0x0000002e00687836 */ /* 0x000fe20000000000 */
[C---:B------:R-:W-:Y:S01]  /*6fb0*/  LEA R96, P6, R103.reuse, R3, 0x1 ;  /* 0x0000000367607211 */ /* 0x040fe200078c08ff */
[----:B------:R-:W-:-:S02]  /*6fc0*/  VIADD R102, R103, UR5 ;  /* 0x0000000567667c36 */ /* 0x000fc40008000000 */
[----:B------:R3:W-:Y:S01]  /*6fd0*/  @P2 STG.E.U16 desc[UR16][R100.64], R97 ;  /* 0x0000006164002986 */ /* 0x0007e2000c101510 */
[----:B--2---:R-:W-:Y:S01]  /*6fe0*/  ISETP.LT.AND P2, PT, R104, UR6, !P0 ;  /* 0x0000000668007c0c */ /* 0x004fe2000c741270 */
[----:B------:R-:W2:Y:S01]  /*6ff0*/  LDCU UR6, c[0x0][0x39c] ;  /* 0x00007380ff0677ac */ /* 0x000ea20008000800 */
[----:B------:R-:W-:Y:S01]  /*7000*/  VIADD R104, R0, 0x2f ;  /* 0x0000002f00687836 */ /* 0x000fe20000000000 */
[----:B---3--:R-:W-:Y:S01]  /*7010*/  LEA.HI.X.SX32 R97, R103, R2, 0x1, P6 ;  /* 0x0000000267617211 */ /* 0x008fe200030f0eff */
[C---:B------:R-:W-:Y:S01]  /*7020*/  VIADD R103, R102.reuse, UR5 ;  /* 0x0000000566677c36 */ /* 0x040fe20008000000 */
[----:B------:R-:W-:-:S03]  /*7030*/  LEA R98, P6, R102, R3, 0x1 ;  /* 0x0000000366627211 */ /* 0x000fc600078c08ff */
[----:B------:R3:W-:Y:S01]  /*7040*/  @P3 STG.E.U16 desc[UR16][R96.64], R110 ;  /* 0x0000006e60003986 */ /* 0x0007e2000c101510 */
[-C--:B------:R-:W-:Y:S01]  /*7050*/  LEA.HI.X.SX32 R99, R102, R2.reuse, 0x1, P6 ;  /* 0x0000000266637211 */ /* 0x080fe200030f0eff */
[C---:B------:R-:W-:Y:S01]  /*7060*/  VIADD R102, R103.reuse, UR5 ;  /* 0x0000000567667c36 */ /* 0x040fe20008000000 */
[----:B0-----:R-:W-:Y:S01]  /*7070*/  ISETP.LT.AND P3, PT, R104, UR4, !P0 ;  /* 0x0000000468007c0c */ /* 0x001fe2000c761270 */
[----:B------:R-:W-:Y:S01]  /*7080*/  VIADD R104, R0, 0x30 ;  /* 0x0000003000687836 */ /* 0x000fe20000000000 */
[C---:B------:R-:W-:Y:S01]  /*7090*/  LEA R100, P6, R103.reuse, R3, 0x1 ;  /* 0x0000000367647211 */ /* 0x040fe200078c08ff */
[----:B------:R-:W0:Y:S03]  /*70a0*/  LDCU UR4, c[0x0][0x39c] ;  /* 0x00007380ff0477ac */ /* 0x000e260008000800 */
[----:B------:R-:W-:Y:S01]  /*70b0*/  LEA.HI.X.SX32 R101, R103, R2, 0x1, P6 ;  /* 0x0000000267657211 */ /* 0x000fe200030f0eff */
[----:B------:R-:W-:Y:S01]  /*70c0*/  VIADD R103, R102, UR5 ;  /* 0x0000000566677c36 */ /* 0x000fe20008000000 */
[----:B---3--:R-:W-:-:S02]  /*70d0*/  PRMT R97, R110, 0x7632, R97 ;  /* 0x000076326e617816 */ /* 0x008fc40000000061 */
[----:B------:R-:W-:-:S03]  /*70e0*/  LEA R96, P6, R102, R3, 0x1 ;  /* 0x0000000366607211 */ /* 0x000fc600078c08ff */
[----:B------:R3:W-:Y:S01]  /*70f0*/  @P1 STG.E.U16 desc[UR16][R98.64], R97 ;  /* 0x0000006162001986 */ /* 0x0007e2000c101510 */
[----:B-1----:R-:W-:Y:S01]  /*7100*/  ISETP.LT.AND P1, PT, R104, UR7, !P0 ;  /* 0x0000000768007c0c */ /* 0x002fe2000c721270 */
[----:B------:R-:W-:Y:S01]  /*7110*/  VIADD R104, R0, 0x31 ;  /* 0x0000003100687836 */ /* 0x000fe20000000000 */
[----:B------:R-:W1:Y:S01]  /*7120*/  LDCU UR7, c[0x0][0x39c] ;  /* 0x00007380ff0777ac */ /* 0x000e620008000800 */
[----:B------:R-:W-:Y:S03]  /*7130*/  @P4 STG.E.U16 desc[UR16][R100.64], R112 ;  /* 0x0000007064004986 */ /* 0x000fe6000c101510 */
[----:B--2---:R-:W-:Y:S01]  /*7140*/  ISETP.LT.AND P4, PT, R104, UR6, !P0 ;  /* 0x0000000668007c0c */ /* 0x004fe2000c781270 */
[----:B------:R-:W2:Y:S01]  /*7150*/  LDCU UR6, c[0x0][0x39c] ;  /* 0x00007380ff0677ac */ /* 0x000ea20008000800 */
[----:B------:R-:W-:Y:S01]  /*7160*/  VIADD R104, R0, 0x32 ;  /* 0x0000003200687836 */ /* 0x000fe20000000000 */
[----:B---3--:R-:W-:Y:S01]  /*7170*/  LEA.HI.X.SX32 R97, R102, R2, 0x1, P6 ;  /* 0x0000000266617211 */ /* 0x008fe200030f0eff */
[----:B------:R-:W-:Y:S01]  /*7180*/  VIADD R102, R103, UR5 ;  /* 0x0000000567667c36 */ /* 0x000fe20008000000 */
[----:B------:R-:W-:-:S02]  /*7190*/  PRMT R99, R112, 0x7632, R99 ;  /* 0x0000763270637816 */ /* 0x000fc40000000063 */
[----:B------:R-:W-:-:S03]  /*71a0*/  LEA R98, P6, R103, R3, 0x1 ;  /* 0x0000000367627211 */ /* 0x000fc600078c08ff */
[----:B------:R3:W-:Y:S01]  /*71b0*/  @P5 STG.E.U16 desc[UR16][R96.64], R99 ;  /* 0x0000006360005986 */ /* 0x0007e2000c101510 */
[----:B0-----:R-:W-:Y:S01]  /*71c0*/  ISETP.LT.AND P5, PT, R104, UR4, !P0 ;  /* 0x0000000468007c0c */ /* 0x001fe2000c7a1270 */
[----:B------:R-:W0:Y:S01]  /*71d0*/  LDCU UR4, c[0x0][0x39c] ;  /* 0x00007380ff0477ac */ /* 0x000e220008000800 */
[----:B------:R-:W-:Y:S01]  /*71e0*/  VIADD R104, R0, 0x33 ;  /* 0x0000003300687836 */ /* 0x000fe20000000000 */
[-C--:B---3--:R-:W-:Y:S01]  /*71f0*/  LEA.HI.X.SX32 R99, R103, R2.reuse, 0x1, P6 ;  /* 0x0000000267637211 */ /* 0x088fe200030f0eff */
[C---:B------:R-:W-:Y:S01]  /*7200*/  VIADD R103, R102.reuse, UR5 ;  /* 0x0000000566677c36 */ /* 0x040fe20008000000 */
[-C--:B------:R-:W-:Y:S02]  /*7210*/  LEA R100, P6, R102, R3.reuse, 0x1 ;  /* 0x0000000366647211 */ /* 0x080fe400078c08ff */
[----:B------:R-:W-:Y:S01]  /*7220*/  PRMT R97, R114, 0x7632, R97 ;  /* 0x0000763272617816 */ /* 0x000fe20000000061 */
[----:B------:R-:W-:Y:S01]  /*7230*/  @P2 STG.E.U16 desc[UR16][R98.64], R114 ;  /* 0x0000007262002986 */ /* 0x000fe2000c101510 */
[-C--:B------:R-:W-:Y:S01]  /*7240*/  LEA.HI.X.SX32 R101, R102, R2.reuse, 0x1, P6 ;  /* 0x0000000266657211 */ /* 0x080fe200030f0eff */
[C---:B------:R-:W-:Y:S01]  /*7250*/  VIADD R102, R103.reuse, UR5 ;  /* 0x0000000567667c36 */ /* 0x040fe20008000000 */
[----:B--2---:R-:W-:Y:S01]  /*7260*/  ISETP.LT.AND P2, PT, R104, UR6, !P0 ;  /* 0x0000000668007c0c */ /* 0x004fe2000c741270 */
[----:B------:R-:W-:Y:S01]  /*7270*/  VIADD R104, R0, 0x34 ;  /* 0x0000003400687836 */ /* 0x000fe20000000000 */
[CC--:B------:R-:W-:Y:S01]  /*7280*/  LEA R96, P6, R103.reuse, R3.reuse, 0x1 ;  /* 0x0000000367607211 */ /* 0x0c0fe200078c08ff */
[----:B------:R2:W-:Y:S01]  /*7290*/  @P3 STG.E.U16 desc[UR16][R100.64], R97 ;  /* 0x0000006164003986 */ /* 0x0005e2000c101510 */
[----:B------:R-:W3:Y:S02]  /*72a0*/  LDCU UR6, c[0x0][0x39c] ;  /* 0x00007380ff0677ac */ /* 0x000ee40008000800 */
[----:B-1----:R-:W-:Y:S01]  /*72b0*/  ISETP.LT.AND P3, PT, R104, UR7, !P0 ;  /* 0x0000000768007c0c */ /* 0x002fe2000c761270 */
[----:B------:R-:W-:Y:S01]  /*72c0*/  VIADD R104, R0, 0x35 ;  /* 0x0000003500687836 */ /* 0x000fe20000000000 */
[----:B------:R-:W1:Y:S01]  /*72d0*/  LDCU UR7, c[0x0][0x39c] ;  /* 0x00007380ff0777ac */ /* 0x000e620008000800 */
[----:B--2---:R-:W-:Y:S01]  /*72e0*/  LEA.HI.X.SX32 R97, R103, R2, 0x1, P6 ;  /* 0x0000000267617211 */ /* 0x004fe200030f0eff */
[C---:B------:R-:W-:Y:S01]  /*72f0*/  VIADD R103, R102.reuse, UR5 ;  /* 0x0000000566677c36 */ /* 0x040fe20008000000 */
[----:B------:R-:W-:-:S03]  /*7300*/  LEA R98, P6, R102, R3, 0x1 ;  /* 0x0000000366627211 */ /* 0x000fc600078c08ff */
[----:B------:R2:W-:Y:S01]  /*7310*/  @P1 STG.E.U16 desc[UR16][R96.64], R116 ;  /* 0x0000007460001986 */ /* 0x0005e2000c101510 */
[----:B0-----:R-:W-:Y:S01]  /*7320*/  ISETP.LT.AND P1, PT, R104, UR4, !P0 ;  /* 0x0000000468007c0c */ /* 0x001fe2000c721270 */
[----:B------:R-:W0:Y:S01]  /*7330*/  LDCU UR4, c[0x0][0x39c] ;  /* 0x00007380ff0477ac */ /* 0x000e220008000800 */
[----:B------:R-:W-:Y:S01]  /*7340*/  LEA.HI.X.SX32 R99, R102, R2, 0x1, P6 ;  /* 0x0000000266637211 */ /* 0x000fe200030f0eff */
[----:B------:R-:W-:Y:S01]  /*7350*/  VIADD R104, R0, 0x36 ;  /* 0x0000003600687836 */ /* 0x000fe20000000000 */
[C---:B------:R-:W-:Y:S01]  /*7360*/  LEA R100, P6, R103.reuse, R3, 0x1 ;  /* 0x0000000367647211 */ /* 0x040fe200078c08ff */
[----:B------:R-:W-:-:S03]  /*7370*/  VIADD R102, R103, UR5 ;  /* 0x0000000567667c36 */ /* 0x000fc60008000000 */
[----:B------:R-:W-:Y:S01]  /*7380*/  LEA.HI.X.SX32 R101, R103, R2, 0x1, P6 ;  /* 0x0000000267657211 */ /* 0x000fe200030f0eff */
[----:B------:R-:W-:Y:S01]  /*7390*/  VIADD R103, R102, UR5 ;  /* 0x0000000566677c36 */ /* 0x000fe20008000000 */
[----:B--2---:R-:W-:Y:S02]  /*73a0*/  PRMT R97, R116, 0x7632, R97 ;  /* 0x0000763274617816 */ /* 0x004fe40000000061 */
[----:B------:R-:W-:-:S03]  /*73b0*/  LEA R96, P6, R102, R3, 0x1 ;  /* 0x0000000366607211 */ /* 0x000fc600078c08ff */
[----:B------:R2:W-:Y:S01]  /*73c0*/  @P4 STG.E.U16 desc[UR16][R98.64], R97 ;  /* 0x0000006162004986 */ /* 0x0005e2000c101510 */
[----:B---3--:R-:W-:Y:S01]  /*73d0*/  ISETP.LT.AND P4, PT, R104, UR6, !P0 ;  /* 0x0000000668007c0c */ /* 0x008fe2000c781270 */
[----:B------:R-:W3:Y:S01]  /*73e0*/  LDCU UR6, c[0x0][0x39c] ;  /* 0x00007380ff0677ac */ /* 0x000ee20008000800 */
[----:B------:R-:W-:Y:S01]  /*73f0*/  VIADD R104, R0, 0x37 ;  /* 0x0000003700687836 */ /* 0x000fe20000000000 */
[----:B------:R-:W-:Y:S04]  /*7400*/  @P5 STG.E.U16 desc[UR16][R100.64], R118 ;  /* 0x0000007664005986 */ /* 0x000fe8000c101510 */
[----:B0-----:R-:W-:Y:S01]  /*7410*/  ISETP.LT.AND P5, PT, R104, UR4, !P0 ;  /* 0x0000000468007c0c */ /* 0x001fe2000c7a1270 */
[----:B------:R-:W-:Y:S01]  /*7420*/  VIADD R104, R0, 0x38 ;  /* 0x0000003800687836 */ /* 0x000fe20000000000 */
[----:B------:R-:W0:Y:S01]  /*7430*/  LDCU UR4, c[0x0][0x39c] ;  /* 0x00007380ff0477ac */ /* 0x000e220008000800 */
[----:B--2---:R-:W-:Y:S01]  /*7440*/  LEA.HI.X.SX32 R97, R102, R2, 0x1, P6 ;  /* 0x0000000266617211 */ /* 0x004fe200030f0eff */
[----:B------:R-:W-:Y:S01]  /*7450*/  VIADD R102, R103, UR5 ;  /* 0x0000000567667c36 */ /* 0x000fe20008000000 */
[----:B------:R-:W-:-:S02]  /*7460*/  PRMT R99, R118, 0x7632, R99 ;  /* 0x0000763276637816 */ /* 0x000fc40000000063 */
[----:B------:R-:W-:-:S03]  /*7470*/  LEA R98, P6, R103, R3, 0x1 ;  /* 0x0000000367627211 */ /* 0x000fc600078c08ff */
[----:B------:R2:W-:Y:S01]  /*7480*/  @P2 STG.E.U16 desc[UR16][R96.64], R99 ;  /* 0x0000006360002986 */ /* 0x0005e2000c101510 */
[----:B-1----:R-:W-:Y:S01]  /*7490*/  ISETP.LT.AND P2, PT, R104, UR7, !P0 ;  /* 0x0000000768007c0c */ /* 0x002fe2000c741270 */
[----:B------:R-:W-:Y:S01]  /*74a0*/  VIADD R104, R0, 0x39 ;  /* 0x0000003900687836 */ /* 0x000fe20000000000 */
[----:B------:R-:W1:Y:S01]  /*74b0*/  LDCU UR7, c[0x0][0x39c] ;  /* 0x00007380ff0777ac */ /* 0x000e620008000800 */
[-C--:B--2---:R-:W-:Y:S01]  /*74c0*/  LEA.HI.X.SX32 R99, R103, R2.reuse, 0x1, P6 ;  /* 0x0000000267637211 */ /* 0x084fe200030f0eff */
[C---:B------:R-:W-:Y:S01]  /*74d0*/  VIADD R103, R102.reuse, UR5 ;  /* 0x0000000566677c36 */ /* 0x040fe20008000000 */
[-C--:B------:R-:W-:Y:S02]  /*74e0*/  LEA R100, P6, R102, R3.reuse, 0x1 ;  /* 0x0000000366647211 */ /* 0x080fe400078c08ff */
[----:B------:R-:W-:Y:S01]  /*74f0*/  PRMT R97, R120, 0x7632, R97 ;  /* 0x0000763278617816 */ /* 0x000fe20000000061 */
[----:B------:R-:W-:Y:S01]  /*7500*/  @P3 STG.E.U16 desc[UR16][R98.64], R120 ;  /* 0x0000007862003986 */ /* 0x000fe2000c101510 */
[----:B---3--:R-:W-:Y:S01]  /*7510*/  ISETP.LT.AND P3, PT, R104, UR6, !P0 ;  /* 0x0000000668007c0c */ /* 0x008fe2000c761270 */
[----:B------:R-:W2:Y:S01]  /*7520*/  LDCU UR6, c[0x0][0x39c] ;  /* 0x00007380ff0677ac */ /* 0x000ea20008000800 */
[----:B------:R-:W-:Y:S01]  /*7530*/  LEA.HI.X.SX32 R101, R102, R2, 0x1, P6 ;  /* 0x0000000266657211 */ /* 0x000fe200030f0eff */
[----:B------:R-:W-:Y:S01]  /*7540*/  VIADD R104, R0, 0x3a ;  /* 0x0000003a00687836 */ /* 0x000fe20000000000 */
[C---:B------:R-:W-:Y:S01]  /*7550*/  LEA R96, P6, R103.reuse, R3, 0x1 ;  /* 0x0000000367607211 */ /* 0x040fe200078c08ff */
[----:B------:R-:W-:-:S02]  /*7560*/  VIADD R102, R103, UR5 ;  /* 0x0000000567667c36 */ /* 0x000fc40008000000 */
[----:B------:R3:W-:Y:S01]  /*7570*/  @P1 STG.E.U16 desc[UR16][R100.64], R97 ;  /* 0x0000006164001986 */ /* 0x0007e2000c101510 */
[----:B0-----:R-:W-:Y:S01]  /*7580*/  ISETP.LT.AND P1, PT, R104, UR4, !P0 ;  /* 0x0000000468007c0c */ /* 0x001fe2000c721270 */
[----:B------:R-:W0:Y:S01]  /*7590*/  LDCU UR4, c[0x0][0x39c] ;  /* 0x00007380ff0477ac */ /* 0x000e220008000800 */
[----:B------:R-:W-:Y:S01]  /*75a0*/  VIADD R104, R0, 0x3b ;  /* 0x0000003b00687836 */ /* 0x000fe20000000000 */
[----:B---3--:R-:W-:Y:S01]  /*75b0*/  LEA.HI.X.SX32 R97, R103, R2, 0x1, P6 ;  /* 0x0000000267617211 */ /* 0x008fe200030f0eff */
[C---:B------:R-:W-:Y:S01]  /*75c0*/  VIADD R103, R102.reuse, UR5 ;  /* 0x0000000566677c36 */ /* 0x040fe20008000000 */
[----:B------:R-:W-:-:S03]  /*75d0*/  LEA R98, P6, R102, R3, 0x1 ;  /* 0x0000000366627211 */ /* 0x000fc600078c08ff */
[----:B------:R3:W-:Y:S01]  /*75e0*/  @P4 STG.E.U16 desc[UR16][R96.64], R122 ;  /* 0x0000007a60004986 */ /* 0x0007e2000c101510 */
[-C--:B------:R-:W-:Y:S01]  /*75f0*/  LEA.HI.X.SX32 R99, R102, R2.reuse, 0x1, P6 ;  /* 0x0000000266637211 */ /* 0x080fe200030f0eff */
[C---:B------:R-:W-:Y:S01]  /*7600*/  VIADD R102, R103.reuse, UR5 ;  /* 0x0000000567667c36 */ /* 0x040fe20008000000 */
[----:B--2---:R-:W-:Y:S01]  /*7610*/  ISETP.LT.AND P4, PT, R104, UR6, !P0 ;  /* 0x0000000668007c0c */ /* 0x004fe2000c781270 */
[----:B------:R-:W-:Y:S01]  /*7620*/  VIADD R104, R0, 0x3c ;  /* 0x0000003c00687836 */ /* 0x000fe20000000000 */
[C---:B------:R-:W-:Y:S01]  /*7630*/  LEA R100, P6, R103.reuse, R3, 0x1 ;  /* 0x0000000367647211 */ /* 0x040fe200078c08ff */
[----:B------:R-:W2:Y:S03]  /*7640*/  LDCU UR6, c[0x0][0x39c] ;  /* 0x00007380ff0677ac */ /* 0x000ea60008000800 */
        /* <DEDUP_REMOVED lines=9> */
[----:B0-----:R-:W-:Y:S01]  /*76e0*/  ISETP.LT.AND P2, PT, R104, UR4, !P0 ;  /* 0x0000000468007c0c */ /* 0x001fe2000c741270 */
[----:B------:R-:W0:Y:S01]  /*76f0*/  LDCU UR4, c[0x0][0x39c] ;  /* 0x00007380ff0477ac */ /* 0x000e220008000800 */
[----:B------:R-:W-:Y:S01]  /*7700*/  VIADD R104, R0, 0x3e ;  /* 0x0000003e00687836 */ /* 0x000fe20000000000 */
[----:B---3--:R-:W-:Y:S01]  /*7710*/  LEA.HI.X.SX32 R97, R102, R2, 0x1, P6 ;  /* 0x0000000266617211 */ /* 0x008fe200030f0eff */
[----:B------:R-:W-:Y:S01]  /*7720*/  VIADD R102, R103, UR5 ;  /* 0x0000000567667c36 */ /* 0x000fe20008000000 */
[----:B------:R-:W-:-:S02]  /*7730*/  PRMT R99, R124, 0x7632, R99 ;  /* 0x000076327c637816 */ /* 0x000fc40000000063 */
[----:B------:R-:W-:-:S03]  /*7740*/  LEA R98, P6, R103, R3, 0x1 ;  /* 0x0000000367627211 */ /* 0x000fc600078c08ff */
[----:B------:R3:W-:Y:S01]  /*7750*/  @P3 STG.E.U16 desc[UR16][R96.64], R99 ;  /* 0x0000006360003986 */ /* 0x0007e2000c101510 */
[----:B--2---:R-:W-:Y:S01]  /*7760*/  ISETP.LT.AND P3, PT, R104, UR6, !P0 ;  /* 0x0000000668007c0c */ /* 0x004fe2000c761270 */
[----:B------:R-:W2:Y:S01]  /*7770*/  LDCU UR6, c[0x0][0x39c] ;  /* 0x00007380ff0677ac */ /* 0x000ea20008000800 */
        /* <DEDUP_REMOVED lines=8> */
[----:B0-----:R-:W-:Y:S01]  /*7800*/  ISETP.LT.AND P1, PT, R104, UR4, !P0 ;  /* 0x0000000468007c0c */ /* 0x001fe2000c721270 */
[----:B------:R-:W-:Y:S01]  /*7810*/  VIADD R104, R0, 0x40 ;  /* 0x0000004000687836 */ /* 0x000fe20000000000 */
[CC--:B------:R-:W-:Y:S01]  /*7820*/  LEA R96, P6, R103.reuse, R3.reuse, 0x1 ;  /* 0x0000000367607211 */ /* 0x0c0fe200078c08ff */
[----:B------:R0:W-:Y:S01]  /*7830*/  @P4 STG.E.U16 desc[UR16][R100.64], R97 ;  /* 0x0000006164004986 */ /* 0x0001e2000c101510 */
[----:B------:R-:W3:Y:S02]  /*7840*/  LDCU UR4, c[0x0][0x39c] ;  /* 0x00007380ff0477ac */ /* 0x000ee40008000800 */
[----:B-1----:R-:W-:Y:S01]  /*7850*/  ISETP.LT.AND P4, PT, R104, UR7, !P0 ;  /* 0x0000000768007c0c */ /* 0x002fe2000c781270 */
[----:B------:R-:W-:Y:S01]  /*7860*/  VIADD R104, R0, 0x41 ;  /* 0x0000004100687836 */ /* 0x000fe20000000000 */
[----:B------:R-:W1:Y:S01]  /*7870*/  LDCU UR7, c[0x0][0x39c] ;  /* 0x00007380ff0777ac */ /* 0x000e620008000800 */
[----:B0-----:R-:W-:Y:S01]  /*7880*/  LEA.HI.X.SX32 R97, R103, R2, 0x1, P6 ;  /* 0x0000000267617211 */ /* 0x001fe200030f0eff */
[C---:B------:R-:W-:Y:S01]  /*7890*/  VIADD R103, R102.reuse, UR5 ;  /* 0x0000000566677c36 */ /* 0x040fe20008000000 */
[----:B------:R-:W-:-:S03]  /*78a0*/  LEA R98, P6, R102, R3, 0x1 ;  /* 0x0000000366627211 */ /* 0x000fc600078c08ff */
[----:B------:R0:W-:Y:S01]  /*78b0*/  @P5 STG.E.U16 desc[UR16][R96.64], R128 ;  /* 0x0000008060005986 */ /* 0x0001e2000c101510 */
[----:B--2---:R-:W-:Y:S01]  /*78c0*/  ISETP.LT.AND P5, PT, R104, UR6, !P0 ;  /* 0x0000000668007c0c */ /* 0x004fe2000c7a1270 */
[----:B------:R-:W2:Y:S01]  /*78d0*/  LDCU UR6, c[0x0][0x39c] ;  /* 0x00007380ff0677ac */ /* 0x000ea20008000800 */
[----:B------:R-:W-:Y:S01]  /*78e0*/  LEA.HI.X.SX32 R99, R102, R2, 0x1, P6 ;  /* 0x0000000266637211 */ /* 0x000fe200030f0eff */
[----:B------:R-:W-:Y:S01]  /*78f0*/  VIADD R104, R0, 0x42 ;  /* 0x0000004200687836 */ /* 0x000fe20000000000 */
[C---:B------:R-:W-:Y:S01]  /*7900*/  LEA R100, P6, R103.reuse, R3, 0x1 ;  /* 0x0000000367647211 */ /* 0x040fe200078c08ff */
[----:B------:R-:W-:-:S03]  /*7910*/  VIADD R102, R103, UR5 ;  /* 0x0000000567667c36 */ /* 0x000fc60008000000 */
[----:B------:R-:W-:Y:S01]  /*7920*/  LEA.HI.X.SX32 R101, R103, R2, 0x1, P6 ;  /* 0x0000000267657211 */ /* 0x000fe200030f0eff */
[----:B------:R-:W-:Y:S01]  /*7930*/  VIADD R103, R102, UR5 ;  /* 0x0000000566677c36 */ /* 0x000fe20008000000 */
[----:B0-----:R-:W-:Y:S02]  /*7940*/  PRMT R97, R128, 0x7632, R97 ;  /* 0x0000763280617816 */ /* 0x001fe40000000061 */
[----:B------:R-:W-:-:S03]  /*7950*/  LEA R96, P6, R102, R3, 0x1 ;  /* 0x0000000366607211 */ /* 0x000fc600078c08ff */
[----:B------:R0:W-:Y:S01]  /*7960*/  @P2 STG.E.U16 desc[UR16][R98.64], R97 ;  /* 0x0000006162002986 */ /* 0x0001e2000c101510 */
[----:B---3--:R-:W-:Y:S01]  /*7970*/  ISETP.LT.AND P2, PT, R104, UR4, !P0 ;  /* 0x0000000468007c0c */ /* 0x008fe2000c741270 */
[----:B------:R-:W3:Y:S01]  /*7980*/  LDCU UR4, c[0x0][0x39c] ;  /* 0x00007380ff0477ac */ /* 0x000ee20008000800 */
[----:B------:R-:W-:Y:S01]  /*7990*/  VIADD R104, R0, 0x43 ;  /* 0x0000004300687836 */ /* 0x000fe20000000000 */
[----:B------:R-:W-:Y:S04]  /*79a0*/  @P3 STG.E.U16 desc[UR16][R100.64], R130 ;  /* 0x0000008264003986 */ /* 0x000fe8000c101510 */
[----:B--2---:R-:W-:Y:S01]  /*79b0*/  ISETP.LT.AND P3, PT, R104, UR6, !P0 ;  /* 0x0000000668007c0c */ /* 0x004fe2000c761270 */
[----:B------:R-:W-:Y:S01]  /*79c0*/  VIADD R104, R0, 0x44 ;  /* 0x0000004400687836 */ /* 0x000fe20000000000 */
[----:B------:R-:W2:Y:S01]  /*79d0*/  LDCU UR6, c[0x0][0x39c] ;  /* 0x00007380ff0677ac */ /* 0x000ea20008000800 */
[----:B0-----:R-:W-:Y:S01]  /*79e0*/  LEA.HI.X.SX32 R97, R102, R2, 0x1, P6 ;  /* 0x0000000266617211 */ /* 0x001fe200030f0eff */
[----:B------:R-:W-:Y:S01]  /*79f0*/  VIADD R102, R103, UR5 ;  /* 0x0000000567667c36 */ /* 0x000fe20008000000 */
[----:B------:R-:W-:-:S02]  /*7a00*/  PRMT R99, R130, 0x7632, R99 ;  /* 0x0000763282637816 */ /* 0x000fc40000000063 */
[----:B------:R-:W-:-:S03]  /*7a10*/  LEA R98, P6, R103, R3, 0x1 ;  /* 0x0000000367627211 */ /* 0x000fc600078c08ff */
[----:B------:R0:W-:Y:S01]  /*7a20*/  @P1 STG.E.U16 desc[UR16][R96.64], R99 ;  /* 0x0000006360001986 */ /* 0x0001e2000c101510 */
[----:B-1----:R-:W-:Y:S01]  /*7a30*/  ISETP.LT.AND P1, PT, R104, UR7, !P0 ;  /* 0x0000000768007c0c */ /* 0x002fe2000c721270 */
[----:B------:R-:W-:Y:S01]  /*7a40*/  VIADD R104, R0, 0x45 ;  /* 0x0000004500687836 */ /* 0x000fe20000000000 */
[----:B------:R-:W1:Y:S01]  /*7a50*/  LDCU UR7, c[0x0][0x39c] ;  /* 0x00007380ff0777ac */ /* 0x000e620008000800 */
[-C--:B0-----:R-:W-:Y:S01]  /*7a60*/  LEA.HI.X.SX32 R99, R103, R2.reuse, 0x1, P6 ;  /* 0x0000000267637211 */ /* 0x081fe200030f0eff */
[C---:B------:R-:W-:Y:S01]  /*7a70*/  VIADD R103, R102.reuse, UR5 ;  /* 0x0000000566677c36 */ /* 0x040fe20008000000 */
[-C--:B------:R-:W-:Y:S02]  /*7a80*/  LEA R100, P6, R102, R3.reuse, 0x1 ;  /* 0x0000000366647211 */ /* 0x080fe400078c08ff */
[----:B------:R-:W-:Y:S01]  /*7a90*/  PRMT R97, R214, 0x7632, R97 ;  /* 0x00007632d6617816 */ /* 0x000fe20000000061 */
[----:B------:R-:W-:Y:S01]  /*7aa0*/  @P4 STG.E.U16 desc[UR16][R98.64], R214 ;  /* 0x000000d662004986 */ /* 0x000fe2000c101510 */
[----:B---3--:R-:W-:Y:S01]  /*7ab0*/  ISETP.LT.AND P4, PT, R104, UR4, !P0 ;  /* 0x0000000468007c0c */ /* 0x008fe2000c781270 */
        /* <DEDUP_REMOVED lines=41> */
[CC--:B------:R-:W-:Y:S02]  /*7d50*/  LEA R100, P6, R102.reuse, R3.reuse, 0x1 ;  /* 0x0000000366647211 */ /* 0x0c0fe400078c08ff */
        /* <DEDUP_REMOVED lines=113> */
[C---:B------:R-:W-:Y:S01]  /*8470*/  VIADD R103, R102.reuse, UR5 ;  /* 0x0000000566677c36 */ /* 0x040fe20008000000 */
        /* <DEDUP_REMOVED lines=89> */
[C---:B------:R-:W-:Y:S01]  /*8a10*/  VIADD R103, R102.reuse, UR5 ;  /* 0x0000000566677c36 */ /* 0x040fe20008000000 */
        /* <DEDUP_REMOVED lines=421> */
[----:B------:R-:W-:Y:S01]  /*a470*/  VIADD R104, R0, 0x9f ;  /* 0x0000009f00687836 */ /* 0x000fe20000000000 */
[----:B------:R-:W2:Y:S01]  /*a480*/  LDCU UR6, c[0x0][0x39c] ;  /* 0x00007380ff0677ac */ /* 0x000ea20008000800 */
[-C--:B---3--:R-:W-:Y:S01]  /*a490*/  LEA.HI.X.SX32 R99, R103, R2.reuse, 0x1, P6 ;  /* 0x0000000267637211 */ /* 0x088fe200030f0eff */
[C---:B------:R-:W-:Y:S01]  /*a4a0*/  VIADD R103, R102.reuse, UR5 ;  /* 0x0000000566677c36 */ /* 0x040fe20008000000 */
[-C--:B------:R-:W-:Y:S02]  /*a4b0*/  LEA R100, P6, R102, R3.reuse, 0x1 ;  /* 0x0000000366647211 */ /* 0x080fe400078c08ff */
[----:B------:R-:W-:Y:S01]  /*a4c0*/  PRMT R97, R224, 0x7632, R97 ;  /* 0x00007632e0617816 */ /* 0x000fe20000000061 */
[----:B------:R-:W-:Y:S01]  /*a4d0*/  @P4 STG.E.U16 desc[UR16][R98.64], R224 ;  /* 0x000000e062004986 */ /* 0x000fe2000c101510 */
[----:B------:R-:W-:Y:S01]  /*a4e0*/  LEA.HI.X.SX32 R101, R102, R2, 0x1, P6 ;  /* 0x0000000266657211 */ /* 0x000fe200030f0eff */
[C---:B------:R-:W-:Y:S01]  /*a4f0*/  VIADD R102, R103.reuse, UR5 ;  /* 0x0000000567667c36 */ /* 0x040fe20008000000 */
[----:B------:R-:W-:-:S02]  /*a500*/  LEA R96, P6, R103, R3, 0x1 ;  /* 0x0000000367607211 */ /* 0x000fc400078c08ff */
[----:B0-----:R-:W-:Y:S01]  /*a510*/  ISETP.LT.AND P4, PT, R104, UR4, !P0 ;  /* 0x0000000468007c0c */ /* 0x001fe2000c781270 */
[----:B------:R-:W0:Y:S01]  /*a520*/  LDCU UR4, c[0x0][0x39c] ;  /* 0x00007380ff0477ac */ /* 0x000e220008000800 */
[----:B------:R3:W-:Y:S01]  /*a530*/  @P5 STG.E.U16 desc[UR16][R100.64], R97 ;  /* 0x0000006164005986 */ /* 0x0007e2000c101510 */
[----:B------:R-:W-:-:S05]  /*a540*/  VIADD R104, R0, 0xa0 ;  /* 0x000000a000687836 */ /* 0x000fca0000000000 */
[----:B-1----:R-:W-:Y:S01]  /*a550*/  ISETP.LT.AND P5, PT, R104, UR7, !P0 ;  /* 0x0000000768007c0c */ /* 0x002fe2000c7a1270 */
[----:B------:R-:W-:Y:S01]  /*a560*/  VIADD R104, R0, 0xa1 ;  /* 0x000000a100687836 */ /* 0x000fe20000000000 */
[----:B------:R-:W1:Y:S01]  /*a570*/  LDCU UR7, c[0x0][0x39c] ;  /* 0x00007380ff0777ac */ /* 0x000e620008000800 */
[----:B---3--:R-:W-:Y:S01]  /*a580*/  LEA.HI.X.SX32 R97, R103, R2, 0x1, P6 ;  /* 0x0000000267617211 */ /* 0x008fe200030f0eff */
[C---:B------:R-:W-:Y:S01]  /*a590*/  VIADD R103, R102.reuse, UR5 ;  /* 0x0000000566677c36 */ /* 0x040fe20008000000 */
[----:B------:R-:W-:-:S03]  /*a5a0*/  LEA R98, P6, R102, R3, 0x1 ;  /* 0x0000000366627211 */ /* 0x000fc600078c08ff */
[----:B------:R3:W-:Y:S01]  /*a5b0*/  @P2 STG.E.U16 desc[UR16][R96.64], R221 ;  /* 0x000000dd60002986 */ /* 0x0007e2000c101510 */
[-C--:B------:R-:W-:Y:S01]  /*a5c0*/  LEA.HI.X.SX32 R99, R102, R2.reuse, 0x1, P6 ;  /* 0x0000000266637211 */ /* 0x080fe200030f0eff */
[----:B------:R-:W-:Y:S01]  /*a5d0*/  VIADD R102, R0, 0xa2 ;  /* 0x000000a200667836 */ /* 0x000fe20000000000 */
[C---:B------:R-:W-:Y:S02]  /*a5e0*/  LEA R100, P6, R103.reuse, R3, 0x1 ;  /* 0x0000000367647211 */ /* 0x040fe400078c08ff */
[----:B--2---:R-:W-:Y:S01]  /*a5f0*/  ISETP.LT.AND P2, PT, R104, UR6, !P0 ;  /* 0x0000000668007c0c */ /* 0x004fe2000c741270 */
[----:B------:R-:W2:Y:S01]  /*a600*/  LDCU UR6, c[0x0][0x39c] ;  /* 0x00007380ff0677ac */ /* 0x000ea20008000800 */
[C---:B------:R-:W-:Y:S01]  /*a610*/  LEA.HI.X.SX32 R101, R103.reuse, R2, 0x1, P6 ;  /* 0x0000000267657211 */ /* 0x040fe200030f0eff */
[----:B------:R-:W-:Y:S02]  /*a620*/  VIADD R103, R103, UR5 ;  /* 0x0000000567677c36 */ /* 0x000fe40008000000 */
[----:B------:R-:W-:Y:S01]  /*a630*/  VIADD R104, R0, 0xa3 ;  /* 0x000000a300687836 */ /* 0x000fe20000000000 */
[----:B---3--:R-:W-:-:S05]  /*a640*/  PRMT R97, R221, 0x7632, R97 ;  /* 0x00007632dd617816 */ /* 0x008fca0000000061 */
[----:B------:R3:W-:Y:S01]  /*a650*/  @P3 STG.E.U16 desc[UR16][R98.64], R97 ;  /* 0x0000006162003986 */ /* 0x0007e2000c101510 */
[----:B0-----:R-:W-:Y:S01]  /*a660*/  ISETP.LT.AND P3, PT, R102, UR4, !P0 ;  /* 0x0000000466007c0c */ /* 0x001fe2000c761270 */
[----:B------:R-:W0:Y:S01]  /*a670*/  LDCU UR4, c[0x0][0x39c] ;  /* 0x00007380ff0477ac */ /* 0x000e220008000800 */
[C---:B------:R-:W-:Y:S01]  /*a680*/  VIADD R102, R103.reuse, UR5 ;  /* 0x0000000567667c36 */ /* 0x040fe20008000000 */
[----:B------:R4:W-:Y:S01]  /*a690*/  @P1 STG.E.U16 desc[UR16][R100.64], R220 ;  /* 0x000000dc64001986 */ /* 0x0009e2000c101510 */
[----:B------:R-:W-:-:S04]  /*a6a0*/  LEA R96, P1, R103, R3, 0x1 ;  /* 0x0000000367607211 */ /* 0x000fc800078208ff */
[-C--:B---3--:R-:W-:Y:S01]  /*a6b0*/  LEA.HI.X.SX32 R97, R103, R2.reuse, 0x1, P1 ;  /* 0x0000000267617211 */ /* 0x088fe200008f0eff */
[----:B------:R-:W-:Y:S01]  /*a6c0*/  VIADD R103, R0, 0xa4 ;  /* 0x000000a400677836 */ /* 0x000fe20000000000 */
[----:B------:R-:W-:Y:S02]  /*a6d0*/  PRMT R99, R220, 0x7632, R99 ;  /* 0x00007632dc637816 */ /* 0x000fe40000000063 */
[----:B------:R-:W-:Y:S01]  /*a6e0*/  LEA R98, P6, R102, R3, 0x1 ;  /* 0x0000000366627211 */ /* 0x000fe200078c08ff */
[----:B----4-:R-:W-:Y:S01]  /*a6f0*/  VIADD R101, R0, 0xa5 ;  /* 0x000000a500657836 */ /* 0x010fe20000000000 */
[----:B--2---:R-:W-:Y:S01]  /*a700*/  ISETP.LT.AND P1, PT, R104, UR6, !P0 ;  /* 0x0000000668007c0c */ /* 0x004fe2000c721270 */
[----:B------:R2:W-:Y:S01]  /*a710*/  @P4 STG.E.U16 desc[UR16][R96.64], R99 ;  /* 0x0000006360004986 */ /* 0x0005e2000c101510 */
[----:B-1----:R-:W-:Y:S01]  /*a720*/  ISETP.LT.AND P4, PT, R103, UR7, !P0 ;  /* 0x0000000767007c0c */ /* 0x002fe2000c781270 */
[----:B------:R-:W1:Y:S01]  /*a730*/  LDCU UR6, c[0x0][0x39c] ;  /* 0x00007380ff0677ac */ /* 0x000e620008000800 */
[----:B------:R-:W-:Y:S01]  /*a740*/  VIADD R104, R0, 0xa7 ;  /* 0x000000a700687836 */ /* 0x000fe20000000000 */
[----:B------:R-:W3:Y:S01]  /*a750*/  LDCU UR7, c[0x0][0x39c] ;  /* 0x00007380ff0777ac */ /* 0x000ee20008000800 */
[C---:B--2---:R-:W-:Y:S01]  /*a760*/  LEA.HI.X.SX32 R99, R102.reuse, R2, 0x1, P6 ;  /* 0x0000000266637211 */ /* 0x044fe200030f0eff */
[----:B------:R-:W-:-:S04]  /*a770*/  VIADD R102, R102, UR5 ;  /* 0x0000000566667c36 */ /* 0x000fc80008000000 */
[C---:B------:R-:W-:Y:S01]  /*a780*/  VIADD R103, R102.reuse, UR5 ;  /* 0x0000000566677c36 */ /* 0x040fe20008000000 */
[CC--:B------:R-:W-:Y:S01]  /*a790*/  LEA R100, P6, R102.reuse, R3.reuse, 0x1 ;  /* 0x0000000366647211 */ /* 0x0c0fe200078c08ff */
[----:B------:R2:W-:Y:S01]  /*a7a0*/  @P5 STG.E.U16 desc[UR16][R98.64], R215 ;  /* 0x000000d762005986 */ /* 0x0005e2000c101510 */
[----:B0-----:R-:W-:Y:S01]  /*a7b0*/  ISETP.LT.AND P5, PT, R101, UR4, !P0 ;  /* 0x0000000465007c0c */ /* 0x001fe2000c7a1270 */
[----:B------:R-:W0:Y:S01]  /*a7c0*/  LDCU UR4, c[0x0][0x39c] ;  /* 0x00007380ff0477ac */ /* 0x000e220008000800 */
[----:B------:R-:W-:Y:S01]  /*a7d0*/  LEA.HI.X.SX32 R101, R102, R2, 0x1, P6 ;  /* 0x0000000266657211 */ /* 0x000fe200030f0eff */
[----:B------:R-:W-:Y:S01]  /*a7e0*/  VIADD R102, R0, 0xa6 ;  /* 0x000000a600667836 */ /* 0x000fe20000000000 */
[----:B------:R-:W-:-:S04]  /*a7f0*/  LEA R96, P6, R103, R3, 0x1 ;  /* 0x0000000367607211 */ /* 0x000fc800078c08ff */
[C---:B------:R-:W-:Y:S01]  /*a800*/  LEA.HI.X.SX32 R97, R103.reuse, R2, 0x1, P6 ;  /* 0x0000000267617211 */ /* 0x040fe200030f0eff */
[----:B------:R-:W-:Y:S01]  /*a810*/  VIADD R103, R103, UR5 ;  /* 0x0000000567677c36 */ /* 0x000fe20008000000 */
[----:B--2---:R-:W-:-:S05]  /*a820*/  PRMT R99, R215, 0x7632, R99 ;  /* 0x00007632d7637816 */ /* 0x004fca0000000063 */
[----:B------:R2:W-:Y:S01]  /*a830*/  @P2 STG.E.U16 desc[UR16][R100.64], R99 ;  /* 0x0000006364002986 */ /* 0x0005e2000c101510 */
[----:B-1----:R-:W-:Y:S01]  /*a840*/  ISETP.LT.AND P2, PT, R102, UR6, !P0 ;  /* 0x0000000666007c0c */ /* 0x002fe2000c741270 */
[----:B------:R-:W1:Y:S01]  /*a850*/  LDCU UR6, c[0x0][0x39c] ;  /* 0x00007380ff0677ac */ /* 0x000e620008000800 */
[C---:B------:R-:W-:Y:S01]  /*a860*/  VIADD R102, R103.reuse, UR5 ;  /* 0x0000000567667c36 */ /* 0x040fe20008000000 */
[----:B------:R4:W-:Y:S01]  /*a870*/  @P3 STG.E.U16 desc[UR16][R96.64], R105 ;  /* 0x0000006960003986 */ /* 0x0009e2000c101510 */
[----:B------:R-:W-:-:S04]  /*a880*/  LEA R98, P3, R103, R3, 0x1 ;  /* 0x0000000367627211 */ /* 0x000fc800078608ff */
[-C--:B--2---:R-:W-:Y:S02]  /*a890*/  LEA.HI.X.SX32 R99, R103, R2.reuse, 0x1, P3 ;  /* 0x0000000267637211 */ /* 0x084fe400018f0eff */
[----:B------:R-:W-:Y:S02]  /*a8a0*/  LEA R100, P6, R102, R3, 0x1 ;  /* 0x0000000366647211 */ /* 0x000fe400078c08ff */
[----:B----4-:R-:W-:Y:S01]  /*a8b0*/  PRMT R97, R69, 0x7632, R97 ;  /* 0x0000763245617816 */ /* 0x010fe20000000061 */
[----:B------:R-:W-:Y:S01]  /*a8c0*/  VIADD R69, R0, 0xa8 ;  /* 0x000000a800457836 */ /* 0x000fe20000000000 */
[----:B------:R-:W-:Y:S02]  /*a8d0*/  LEA.HI.X.SX32 R101, R102, R2, 0x1, P6 ;  /* 0x0000000266657211 */ /* 0x000fe400030f0eff */
[----:B---3--:R-:W-:Y:S01]  /*a8e0*/  ISETP.LT.AND P3, PT, R104, UR7, !P0 ;  /* 0x0000000768007c0c */ /* 0x008fe2000c761270 */
[----:B------:R2:W-:Y:S01]  /*a8f0*/  @P1 STG.E.U16 desc[UR16][R98.64], R97 ;  /* 0x0000006162001986 */ /* 0x0005e2000c101510 */
[----:B0-----:R-:W-:Y:S01]  /*a900*/  ISETP.LT.AND P1, PT, R69, UR4, !P0 ;  /* 0x0000000445007c0c */ /* 0x001fe2000c721270 */
[----:B------:R-:W-:Y:S01]  /*a910*/  VIADD R69, R102, UR5 ;  /* 0x0000000566457c36 */ /* 0x000fe20008000000 */
[----:B------:R-:W0:Y:S01]  /*a920*/  LDCU UR4, c[0x0][0x39c] ;  /* 0x00007380ff0477ac */ /* 0x000e220008000800 */
[----:B------:R-:W-:-:S03]  /*a930*/  VIADD R102, R0, 0xa9 ;  /* 0x000000a900667836 */ /* 0x000fc60000000000 */
[C---:B------:R-:W-:Y:S01]  /*a940*/  LEA R96, P6, R69.reuse, R3, 0x1 ;  /* 0x0000000345607211 */ /* 0x040fe200078c08ff */
[----:B------:R-:W3:Y:S01]  /*a950*/  LDCU UR7, c[0x0][0x39c] ;  /* 0x00007380ff0777ac */ /* 0x000ee20008000800 */
[----:B--2---:R-:W-:Y:S02]  /*a960*/  PRMT R99, R68, 0x7610, R99 ;  /* 0x0000761044637816 */ /* 0x004fe40000000063 */
[C---:B------:R-:W-:Y:S01]  /*a970*/  LEA.HI.X.SX32 R97, R69.reuse, R2, 0x1, P6 ;  /* 0x0000000245617211 */ /* 0x040fe200030f0eff */
[----:B------:R-:W-:Y:S02]  /*a980*/  VIADD R69, R69, UR5 ;  /* 0x0000000545457c36 */ /* 0x000fe40008000000 */
[----:B------:R2:W-:Y:S01]  /*a990*/  @P4 STG.E.U16 desc[UR16][R100.64], R99 ;  /* 0x0000006364004986 */ /* 0x0005e2000c101510 */
[----:B-1----:R-:W-:Y:S01]  /*a9a0*/  ISETP.LT.AND P4, PT, R102, UR6, !P0 ;  /* 0x0000000666007c0c */ /* 0x002fe2000c781270 */
[----:B------:R-:W1:Y:S01]  /*a9b0*/  LDCU UR6, c[0x0][0x39c] ;  /* 0x00007380ff0677ac */ /* 0x000e620008000800 */
[----:B------:R-:W-:Y:S01]  /*a9c0*/  VIADD R98, R69, UR5 ;  /* 0x0000000545627c36 */ /* 0x000fe20008000000 */
[----:B--2---:R-:W-:-:S05]  /*a9d0*/  PRMT R101, R68, 0x7632, R101 ;  /* 0x0000763244657816 */ /* 0x004fca0000000065 */
[----:B------:R2:W-:Y:S01]  /*a9e0*/  @P5 STG.E.U16 desc[UR16][R96.64], R101 ;  /* 0x0000006560005986 */ /* 0x0005e2000c101510 */
[----:B------:R-:W-:-:S04]  /*a9f0*/  LEA R68, P5, R69, R3, 0x1 ;  /* 0x0000000345447211 */ /* 0x000fc800078a08ff */
[----:B------:R-:W-:Y:S02]  /*aa00*/  LEA.HI.X.SX32 R69, R69, R2, 0x1, P5 ;  /* 0x0000000245457211 */ /* 0x000fe400028f0eff */
[----:B--2---:R-:W-:Y:S01]  /*aa10*/  F2FP.F16.F32.PACK_AB R97, R71, R70 ;  /* 0x000000464761723e */ /* 0x004fe200000000ff */
[C---:B------:R-:W-:Y:S02]  /*aa20*/  VIADD R70, R0.reuse, 0xaa ;  /* 0x000000aa00467836 */ /* 0x040fe40000000000 */
[----:B------:R-:W-:Y:S01]  /*aa30*/  VIADD R96, R0, 0xab ;  /* 0x000000ab00607836 */ /* 0x000fe20000000000 */
[----:B------:R-:W-:Y:S01]  /*aa40*/  PRMT R99, R97, 0x7632, R99 ;  /* 0x0000763261637816 */ /* 0x000fe20000000063 */
[----:B------:R2:W-:Y:S01]  /*aa50*/  @P2 STG.E.U16 desc[UR16][R68.64], R97 ;  /* 0x0000006144002986 */ /* 0x0005e2000c101510 */
[----:B0-----:R-:W-:Y:S01]  /*aa60*/  ISETP.LT.AND P6, PT, R70, UR4, !P0 ;  /* 0x0000000446007c0c */ /* 0x001fe2000c7c1270 */
[----:B------:R-:W0:Y:S01]  /*aa70*/  LDCU UR4, c[0x0][0x39c] ;  /* 0x00007380ff0477ac */ /* 0x000e220008000800 */
[----:B------:R-:W-:-:S02]  /*aa80*/  LEA R70, P5, R98, R3, 0x1 ;  /* 0x0000000362467211 */ /* 0x000fc400078a08ff */
[----:B-1----:R-:W-:Y:S01]  /*aa90*/  ISETP.LT.AND P2, PT, R96, UR6, !P0 ;  /* 0x0000000660007c0c */ /* 0x002fe2000c741270 */
[----:B------:R-:W1:Y:S01]  /*aaa0*/  LDCU UR6, c[0x0][0x39c] ;  /* 0x00007380ff0677ac */ /* 0x000e620008000800 */
[C---:B------:R-:W-:Y:S01]  /*aab0*/  LEA.HI.X.SX32 R71, R98.reuse, R2, 0x1, P5 ;  /* 0x0000000262477211 */ /* 0x040fe200028f0eff */
[----:B------:R-:W-:-:S04]  /*aac0*/  VIADD R98, R98, UR5 ;  /* 0x0000000562627c36 */ /* 0x000fc80008000000 */
[----:B------:R4:W-:Y:S01]  /*aad0*/  @P3 STG.E.U16 desc[UR16][R70.64], R99 ;  /* 0x0000006346003986 */ /* 0x0009e2000c101510 */
[-C--:B------:R-:W-:Y:S01]  /*aae0*/  LEA R96, P3, R98, R3.reuse, 0x1 ;  /* 0x0000000362607211 */ /* 0x080fe200078608ff */
[----:B--2---:R-:W-:Y:S02]  /*aaf0*/  VIADD R68, R0, 0xac ;  /* 0x000000ac00447836 */ /* 0x004fe40000000000 */
[C---:B------:R-:W-:Y:S01]  /*ab00*/  VIADD R72, R98.reuse, UR5 ;  /* 0x0000000562487c36 */ /* 0x040fe20008000000 */
[-C--:B------:R-:W-:Y:S01]  /*ab10*/  LEA.HI.X.SX32 R97, R98, R2.reuse, 0x1, P3 ;  /* 0x0000000262617211 */ /* 0x080fe200018f0eff */
[----:B------:R-:W-:Y:S01]  /*ab20*/  VIADD R69, R0, 0xad ;  /* 0x000000ad00457836 */ /* 0x000fe20000000000 */
[----:B0-----:R-:W-:Y:S01]  /*ab30*/  ISETP.LT.AND P3, PT, R68, UR4, !P0 ;  /* 0x0000000444007c0c */ /* 0x001fe2000c761270 */
[----:B------:R-:W0:Y:S01]  /*ab40*/  LDCU UR4, c[0x0][0x39c] ;  /* 0x00007380ff0477ac */ /* 0x000e220008000800 */
[----:B------:R-:W-:Y:S01]  /*ab50*/  LEA R68, P5, R72, R3, 0x1 ;  /* 0x0000000348447211 */ /* 0x000fe200078a08ff */
[----:B------:R2:W-:Y:S01]  /*ab60*/  @P1 STG.E.U16 desc[UR16][R96.64], R73 ;  /* 0x0000004960001986 */ /* 0x0005e2000c101510 */
[----:B---3--:R-:W-:Y:S01]  /*ab70*/  ISETP.LT.AND P1, PT, R69, UR7, !P0 ;  /* 0x0000000745007c0c */ /* 0x008fe2000c721270 */
[----:B----4-:R-:W-:Y:S01]  /*ab80*/  VIADD R70, R0, 0xae ;  /* 0x000000ae00467836 */ /* 0x010fe20000000000 */
[C---:B------:R-:W-:Y:S01]  /*ab90*/  LEA.HI.X.SX32 R69, R72.reuse, R2, 0x1, P5 ;  /* 0x0000000248457211 */ /* 0x040fe200028f0eff */
[----:B------:R-:W-:Y:S01]  /*aba0*/  VIADD R72, R72, UR5 ;  /* 0x0000000548487c36 */ /* 0x000fe20008000000 */
[----:B------:R-:W-:Y:S01]  /*abb0*/  PRMT R71, R73, 0x7632, R71 ;  /* 0x0000763249477816 */ /* 0x000fe20000000047 */
[----:B------:R-:W3:Y:S01]  /*abc0*/  LDCU UR7, c[0x0][0x39c] ;  /* 0x00007380ff0777ac */ /* 0x000ee20008000800 */
[----:B-1----:R-:W-:-:S03]  /*abd0*/  ISETP.LT.AND P5, PT, R70, UR6, !P0 ;  /* 0x0000000646007c0c */ /* 0x002fc6000c7a1270 */
[----:B------:R1:W-:Y:S01]  /*abe0*/  @P4 STG.E.U16 desc[UR16][R68.64], R71 ;  /* 0x0000004744004986 */ /* 0x0003e2000c101510 */
[CC--:B------:R-:W-:Y:S01]  /*abf0*/  LEA R70, P4, R72.reuse, R3.reuse, 0x1 ;  /* 0x0000000348467211 */ /* 0x0c0fe200078808ff */
[----:B--2---:R-:W-:Y:S01]  /*ac00*/  VIADD R96, R72, UR5 ;  /* 0x0000000548607c36 */ /* 0x004fe20008000000 */
[----:B------:R-:W2:Y:S01]  /*ac10*/  LDCU UR6, c[0x0][0x39c] ;  /* 0x00007380ff0677ac */ /* 0x000ea20008000800 */
[----:B------:R-:W-:Y:S02]  /*ac20*/  PRMT R97, R74, 0x7632, R97 ;  /* 0x000076324a617816 */ /* 0x000fe40000000061 */
[----:B-1----:R-:W-:Y:S02]  /*ac30*/  LEA.HI.X.SX32 R71, R72, R2, 0x1, P4 ;  /* 0x0000000248477211 */ /* 0x002fe400020f0eff */
[----:B------:R-:W-:Y:S02]  /*ac40*/  LEA R72, P4, R96, R3, 0x1 ;  /* 0x0000000360487211 */ /* 0x000fe400078808ff */
[----:B------:R-:W-:-:S02]  /*ac50*/  PRMT R69, R74, 0x7610, R69 ;  /* 0x000076104a457816 */ /* 0x000fc40000000045 */
[C---:B------:R-:W-:Y:S01]  /*ac60*/  LEA.HI.X.SX32 R73, R96.reuse, R2, 0x1, P4 ;  /* 0x0000000260497211 */ /* 0x040fe200020f0eff */
[----:B------:R-:W-:Y:S01]  /*ac70*/  VIADD R96, R96, UR5 ;  /* 0x0000000560607c36 */ /* 0x000fe20008000000 */
[----:B0-----:R-:W-:Y:S01]  /*ac80*/  ISETP.LT.AND P4, PT, R75, UR4, !P0 ;  /* 0x000000044b007c0c */ /* 0x001fe2000c781270 */
[----:B------:R0:W-:Y:S01]  /*ac90*/  @P6 STG.E.U16 desc[UR16][R70.64], R69 ;  /* 0x0000004546006986 */ /* 0x0001e2000c101510 */
[----:B------:R-:W1:Y:S01]  /*aca0*/  LDCU UR4, c[0x0][0x39c] ;  /* 0x00007380ff0477ac */ /* 0x000e620008000800 */
[C---:B------:R-:W-:Y:S02]  /*acb0*/  VIADD R74, R96.reuse, UR5 ;  /* 0x00000005604a7c36 */ /* 0x040fe40008000000 */
[----:B------:R4:W-:Y:S01]  /*acc0*/  @P2 STG.E.U16 desc[UR16][R72.64], R97 ;  /* 0x0000006148002986 */ /* 0x0009e2000c101510 */
[----:B------:R-:W-:Y:S01]  /*acd0*/  LEA R68, P2, R96, R3, 0x1 ;  /* 0x0000000360447211 */ /* 0x000fe200078408ff */
[----:B------:R-:W-:-:S03]  /*ace0*/  VIADD R75, R0, 0xb0 ;  /* 0x000000b0004b7836 */ /* 0x000fc60000000000 */
[-C--:B0-----:R-:W-:Y:S01]  /*acf0*/  LEA.HI.X.SX32 R69, R96, R2.reuse, 0x1, P2 ;  /* 0x0000000260457211 */ /* 0x081fe200010f0eff */
[----:B------:R-:W-:Y:S01]  /*ad00*/  VIADD R71, R0, 0xb1 ;  /* 0x000000b100477836 */ /* 0x000fe20000000000 */
[-C--:B------:R-:W-:Y:S02]  /*ad10*/  LEA R70, P6, R74, R3.reuse, 0x1 ;  /* 0x000000034a467211 */ /* 0x080fe400078c08ff */
[----:B--2---:R-:W-:Y:S01]  /*ad20*/  ISETP.LT.AND P2, PT, R75, UR6, !P0 ;  /* 0x000000064b007c0c */ /* 0x004fe2000c741270 */
[----:B------:R0:W-:Y:S01]  /*ad30*/  @P3 STG.E.U16 desc[UR16][R68.64], R76 ;  /* 0x0000004c44003986 */ /* 0x0001e2000c101510 */
[----:B------:R-:W2:Y:S01]  /*ad40*/  LDCU UR6, c[0x0][0x39c] ;  /* 0x00007380ff0677ac */ /* 0x000ea20008000800 */
[----:B---3--:R-:W-:Y:S01]  /*ad50*/  ISETP.LT.AND P3, PT, R71, UR7, !P0 ;  /* 0x0000000747007c0c */ /* 0x008fe2000c761270 */
[----:B----4-:R-:W-:Y:S01]  /*ad60*/  VIADD R73, R0, 0xb2 ;  /* 0x000000b200497836 */ /* 0x010fe20000000000 */
[C---:B------:R-:W-:Y:S01]  /*ad70*/  LEA.HI.X.SX32 R71, R74.reuse, R2, 0x1, P6 ;  /* 0x000000024a477211 */ /* 0x040fe200030f0eff */
[----:B------:R-:W-:Y:S01]  /*ad80*/  VIADD R74, R74, UR5 ;  /* 0x000000054a4a7c36 */ /* 0x000fe20008000000 */
[----:B------:R-:W3:Y:S03]  /*ad90*/  LDCU UR7, c[0x0][0x39c] ;  /* 0x00007380ff0777ac */ /* 0x000ee60008000800 */
[C---:B------:R-:W-:Y:S01]  /*ada0*/  VIADD R75, R74.reuse, UR5 ;  /* 0x000000054a4b7c36 */ /* 0x040fe20008000000 */
[----:B------:R-:W-:-:S02]  /*adb0*/  LEA R72, P6, R74, R3, 0x1 ;  /* 0x000000034a487211 */ /* 0x000fc400078c08ff */
[----:B0-----:R-:W-:Y:S01]  /*adc0*/  PRMT R69, R76, 0x7632, R69 ;  /* 0x000076324c457816 */ /* 0x001fe20000000045 */
[----:B------:R-:W-:-:S04]  /*add0*/  VIADD R76, R0, 0xb4 ;  /* 0x000000b4004c7836 */ /* 0x000fc80000000000 */
[----:B------:R0:W-:Y:S01]  /*ade0*/  @P1 STG.E.U16 desc[UR16][R70.64], R69 ;  /* 0x0000004546001986 */ /* 0x0001e2000c101510 */
[----:B-1----:R-:W-:Y:S01]  /*adf0*/  ISETP.LT.AND P1, PT, R73, UR4, !P0 ;  /* 0x0000000449007c0c */ /* 0x002fe2000c721270 */
[----:B------:R-:W1:Y:S01]  /*ae00*/  LDCU UR4, c[0x0][0x39c] ;  /* 0x00007380ff0477ac */ /* 0x000e620008000800 */
[----:B------:R-:W-:Y:S01]  /*ae10*/  LEA.HI.X.SX32 R73, R74, R2, 0x1, P6 ;  /* 0x000000024a497211 */ /* 0x000fe200030f0eff */
[----:B------:R-:W-:Y:S01]  /*ae20*/  VIADD R74, R0, 0xb3 ;  /* 0x000000b3004a7836 */ /* 0x000fe20000000000 */
[----:B------:R-:W-:-:S03]  /*ae30*/  LEA R68, P6, R75, R3, 0x1 ;  /* 0x000000034b447211 */ /* 0x000fc600078c08ff */
[----:B------:R-:W-:Y:S01]  /*ae40*/  @P5 STG.E.U16 desc[UR16][R72.64], R78 ;  /* 0x0000004e48005986 */ /* 0x000fe2000c101510 */
[----:B--2---:R-:W-:Y:S01]  /*ae50*/  ISETP.LT.AND P5, PT, R74, UR6, !P0 ;  /* 0x000000064a007c0c */ /* 0x004fe2000c7a1270 */
[----:B------:R-:W2:Y:S01]  /*ae60*/  LDCU UR6, c[0x0][0x39c] ;  /* 0x00007380ff0677ac */ /* 0x000ea20008000800 */
[C---:B0-----:R-:W-:Y:S01]  /*ae70*/  LEA.HI.X.SX32 R69, R75.reuse, R2, 0x1, P6 ;  /* 0x000000024b457211 */ /* 0x041fe200030f0eff */
[----:B------:R-:W-:Y:S01]  /*ae80*/  VIADD R75, R75, UR5 ;  /* 0x000000054b4b7c36 */ /* 0x000fe20008000000 */
[----:B------:R-:W-:-:S03]  /*ae90*/  PRMT R71, R78, 0x7632, R71 ;  /* 0x000076324e477816 */ /* 0x000fc60000000047 */
[C---:B------:R-:W-:Y:S02]  /*aea0*/  VIADD R74, R75.reuse, UR5 ;  /* 0x000000054b4a7c36 */ /* 0x040fe40008000000 */
[----:B------:R0:W-:Y:S01]  /*aeb0*/  @P4 STG.E.U16 desc[UR16][R68.64], R71 ;  /* 0x0000004744004986 */ /* 0x0001e2000c101510 */
[CC--:B------:R-:W-:Y:S02]  /*aec0*/  LEA R70, P4, R75.reuse, R3.reuse, 0x1 ;  /* 0x000000034b467211 */ /* 0x0c0fe400078808ff */
[----:B-1----:R-:W-:Y:S01]  /*aed0*/  ISETP.LT.AND P6, PT, R76, UR4, !P0 ;  /* 0x000000044c007c0c */ /* 0x002fe2000c7c1270 */
[----:B------:R-:W1:Y:S01]  /*aee0*/  LDCU UR4, c[0x0][0x39c] ;  /* 0x00007380ff0477ac */ /* 0x000e620008000800 */
[C---:B------:R-:W-:Y:S01]  /*aef0*/  VIADD R76, R0.reuse, 0xba ;  /* 0x000000ba004c7836 */ /* 0x040fe20000000000 */
[----:B0-----:R-:W-:Y:S01]  /*af00*/  LEA.HI.X.SX32 R71, R75, R2, 0x1, P4 ;  /* 0x000000024b477211 */ /* 0x001fe200020f0eff */
[----:B------:R-:W-:Y:S01]  /*af10*/  VIADD R68, R0, 0xb5 ;  /* 0x000000b500447836 */ /* 0x000fe20000000000 */
[----:B------:R-:W-:-:S02]  /*af20*/  LEA R72, P4, R74, R3, 0x1 ;  /* 0x000000034a487211 */ /* 0x000fc400078808ff */
[----:B------:R-:W-:Y:S01]  /*af30*/  PRMT R69, R80, 0x7632, R69 ;  /* 0x0000763250457816 */ /* 0x000fe20000000045 */
[----:B------:R0:W-:Y:S01]  /*af40*/  @P2 STG.E.U16 desc[UR16][R70.64], R80 ;  /* 0x0000005046002986 */ /* 0x0001e2000c101510 */
[C---:B------:R-:W-:Y:S01]  /*af50*/  LEA.HI.X.SX32 R73, R74.reuse, R2, 0x1, P4 ;  /* 0x000000024a497211 */ /* 0x040fe200020f0eff */
[----:B------:R-:W-:Y:S01]  /*af60*/  VIADD R74, R74, UR5 ;  /* 0x000000054a4a7c36 */ /* 0x000fe20008000000 */
[----:B--2---:R-:W-:Y:S01]  /*af70*/  ISETP.LT.AND P2, PT, R68, UR6, !P0 ;  /* 0x0000000644007c0c */ /* 0x004fe2000c741270 */
[----:B------:R-:W2:Y:S02]  /*af80*/  LDCU UR6, c[0x0][0x39c] ;  /* 0x00007380ff0677ac */ /* 0x000ea40008000800 */
[----:B------:R4:W-:Y:S01]  /*af90*/  @P3 STG.E.U16 desc[UR16][R72.64], R69 ;  /* 0x0000004548003986 */ /* 0x0009e2000c101510 */
[C---:B------:R-:W-:Y:S01]  /*afa0*/  LEA R68, P3, R74.reuse, R3, 0x1 ;  /* 0x000000034a447211 */ /* 0x040fe200078608ff */
[----:B------:R-:W-:Y:S02]  /*afb0*/  VIADD R75, R74, UR5 ;  /* 0x000000054a4b7c36 */ /* 0x000fe40008000000 */
[----:B0-----:R-:W-:-:S02]  /*afc0*/  VIADD R70, R0, 0xb6 ;  /* 0x000000b600467836 */ /* 0x001fc40000000000 */
[----:B------:R-:W-:Y:S01]  /*afd0*/  VIADD R71, R0, 0xb7 ;  /* 0x000000b700477836 */ /* 0x000fe20000000000 */
[-C--:B----4-:R-:W-:Y:S01]  /*afe0*/  LEA.HI.X.SX32 R69, R74, R2.reuse, 0x1, P3 ;  /* 0x000000024a457211 */ /* 0x090fe200018f0eff */
[----:B------:R-:W-:Y:S01]  /*aff0*/  VIADD R72, R0, 0xb8 ;  /* 0x000000b800487836 */ /* 0x000fe20000000000 */
[----:B-1----:R-:W-:Y:S01]  /*b000*/  ISETP.LT.AND P3, PT, R70, UR4, !P0 ;  /* 0x0000000446007c0c */ /* 0x002fe2000c761270 */
[----:B------:R-:W0:Y:S01]  /*b010*/  LDCU UR4, c[0x0][0x39c] ;  /* 0x00007380ff0477ac */ /* 0x000e220008000800 */
[----:B------:R-:W-:Y:S01]  /*b020*/  LEA R70, P4, R75, R3, 0x1 ;  /* 0x000000034b467211 */ /* 0x000fe200078808ff */
[----:B------:R1:W-:Y:S01]  /*b030*/  @P1 STG.E.U16 desc[UR16][R68.64], R82 ;  /* 0x0000005244001986 */ /* 0x0003e2000c101510 */
[----:B---3--:R-:W-:Y:S01]  /*b040*/  ISETP.LT.AND P1, PT, R71, UR7, !P0 ;  /* 0x0000000747007c0c */ /* 0x008fe2000c721270 */
[----:B------:R-:W3:Y:S01]  /*b050*/  LDCU UR7, c[0x0][0x39c] ;  /* 0x00007380ff0777ac */ /* 0x000ee20008000800 */
[C---:B------:R-:W-:Y:S01]  /*b060*/  LEA.HI.X.SX32 R71, R75.reuse, R2, 0x1, P4 ;  /* 0x000000024b477211 */ /* 0x040fe200020f0eff */
[----:B------:R-:W-:Y:S01]  /*b070*/  VIADD R75, R75, UR5 ;  /* 0x000000054b4b7c36 */ /* 0x000fe20008000000 */
[----:B--2---:R-:W-:Y:S01]  /*b080*/  ISETP.LT.AND P4, PT, R72, UR6, !P0 ;  /* 0x0000000648007c0c */ /* 0x004fe2000c781270 */
[----:B------:R-:W2:Y:S02]  /*b090*/  LDCU UR6, c[0x0][0x39c] ;  /* 0x00007380ff0677ac */ /* 0x000ea40008000800 */
[----:B------:R-:W-:Y:S01]  /*b0a0*/  VIADD R74, R75, UR5 ;  /* 0x000000054b4a7c36 */ /* 0x000fe20008000000 */
[----:B-1----:R-:W-:-:S05]  /*b0b0*/  PRMT R69, R82, 0x7632, R69 ;  /* 0x0000763252457816 */ /* 0x002fca0000000045 */
[----:B------:R1:W-:Y:S01]  /*b0c0*/  @P5 STG.E.U16 desc[UR16][R70.64], R69 ;  /* 0x0000004546005986 */ /* 0x0003e2000c101510 */
[----:B------:R-:W-:-:S04]  /*b0d0*/  LEA R72, P5, R75, R3, 0x1 ;  /* 0x000000034b487211 */ /* 0x000fc800078a08ff */
[----:B------:R-:W-:Y:S01]  /*b0e0*/  LEA.HI.X.SX32 R73, R75, R2, 0x1, P5 ;  /* 0x000000024b497211 */ /* 0x000fe200028f0eff */
[----:B------:R-:W-:Y:S01]  /*b0f0*/  VIADD R75, R0, 0xb9 ;  /* 0x000000b9004b7836 */ /* 0x000fe20000000000 */
[----:B------:R-:W-:-:S03]  /*b100*/  LEA R68, P5, R74, R3, 0x1 ;  /* 0x000000034a447211 */ /* 0x000fc600078a08ff */
[----:B------:R4:W-:Y:S01]  /*b110*/  @P6 STG.E.U16 desc[UR16][R72.64], R84 ;  /* 0x0000005448006986 */ /* 0x0009e2000c101510 */
[----:B-1----:R-:W-:Y:S02]  /*b120*/  PRMT R71, R84, 0x7632, R71 ;  /* 0x0000763254477816 */ /* 0x002fe40000000047 */
[C---:B------:R-:W-:Y:S01]  /*b130*/  LEA.HI.X.SX32 R69, R74.reuse, R2, 0x1, P5 ;  /* 0x000000024a457211 */ /* 0x040fe200028f0eff */
[----:B------:R-:W-:Y:S01]  /*b140*/  VIADD R74, R74, UR5 ;  /* 0x000000054a4a7c36 */ /* 0x000fe20008000000 */
[----:B0-----:R-:W-:Y:S01]  /*b150*/  ISETP.LT.AND P5, PT, R75, UR4, !P0 ;  /* 0x000000044b007c0c */ /* 0x001fe2000c7a1270 */
[----:B------:R-:W0:Y:S02]  /*b160*/  LDCU UR4, c[0x0][0x39c] ;  /* 0x00007380ff0477ac */ /* 0x000e240008000800 */
[----:B------:R1:W-:Y:S01]  /*b170*/  @P2 STG.E.U16 desc[UR16][R68.64], R71 ;  /* 0x0000004744002986 */ /* 0x0003e2000c101510 */
[C---:B------:R-:W-:Y:S01]  /*b180*/  LEA R70, P2, R74.reuse, R3, 0x1 ;  /* 0x000000034a467211 */ /* 0x040fe200078408ff */
[----:B------:R-:W-:-:S02]  /*b190*/  VIADD R75, R74, UR5 ;  /* 0x000000054a4b7c36 */ /* 0x000fc40008000000 */
[----:B----4-:R-:W-:-:S03]  /*b1a0*/  VIADD R73, R0, 0xbb ;  /* 0x000000bb00497836 */ /* 0x010fc60000000000 */
[----:B------:R-:W-:Y:S02]  /*b1b0*/  LEA R72, P6, R75, R3, 0x1 ;  /* 0x000000034b487211 */ /* 0x000fe400078c08ff */
[-C--:B-1----:R-:W-:Y:S01]  /*b1c0*/  LEA.HI.X.SX32 R71, R74, R2.reuse, 0x1, P2 ;  /* 0x000000024a477211 */ /* 0x082fe200010f0eff */
[----:B------:R-:W-:Y:S01]  /*b1d0*/  VIADD R69, R0, 0xbc ;  /* 0x000000bc00457836 */ /* 0x000fe20000000000 */
[----:B--2---:R-:W-:Y:S01]  /*b1e0*/  ISETP.LT.AND P2, PT, R76, UR6, !P0 ;  /* 0x000000064c007c0c */ /* 0x004fe2000c741270 */
[----:B------:R-:W1:Y:S01]  /*b1f0*/  LDCU UR6, c[0x0][0x39c] ;  /* 0x00007380ff0677ac */ /* 0x000e620008000800 */
[----:B------:R-:W-:Y:S01]  /*b200*/  VIADD R76, R0, 0xbe ;  /* 0x000000be004c7836 */ /* 0x000fe20000000000 */
[----:B------:R2:W-:Y:S01]  /*b210*/  @P3 STG.E.U16 desc[UR16][R70.64], R86 ;  /* 0x0000005646003986 */ /* 0x0005e2000c101510 */
[----:B---3--:R-:W-:Y:S01]  /*b220*/  ISETP.LT.AND P3, PT, R73, UR7, !P0 ;  /* 0x0000000749007c0c */ /* 0x008fe2000c761270 */
[----:B------:R-:W3:Y:S01]  /*b230*/  LDCU UR7, c[0x0][0x39c] ;  /* 0x00007380ff0777ac */ /* 0x000ee20008000800 */
[C---:B------:R-:W-:Y:S01]  /*b240*/  LEA.HI.X.SX32 R73, R75.reuse, R2, 0x1, P6 ;  /* 0x000000024b497211 */ /* 0x040fe200030f0eff */
[----:B------:R-:W-:-:S04]  /*b250*/  VIADD R75, R75, UR5 ;  /* 0x000000054b4b7c36 */ /* 0x000fc80008000000 */
[C---:B------:R-:W-:Y:S01]  /*b260*/  VIADD R74, R75.reuse, UR5 ;  /* 0x000000054b4a7c36 */ /* 0x040fe20008000000 */
[----:B------:R-:W-:Y:S02]  /*b270*/  LEA R68, P6, R75, R3, 0x1 ;  /* 0x000000034b447211 */ /* 0x000fe400078c08ff */
[----:B--2---:R-:W-:-:S05]  /*b280*/  PRMT R71, R86, 0x7632, R71 ;  /* 0x0000763256477816 */ /* 0x004fca0000000047 */
[----:B------:R2:W-:Y:S01]  /*b290*/  @P1 STG.E.U16 desc[UR16][R72.64], R71 ;  /* 0x0000004748001986 */ /* 0x0005e2000c101510 */
[----:B0-----:R-:W-:Y:S01]  /*b2a0*/  ISETP.LT.AND P1, PT, R69, UR4, !P0 ;  /* 0x0000000445007c0c */ /* 0x001fe2000c721270 */
[----:B------:R-:W0:Y:S01]  /*b2b0*/  LDCU UR4, c[0x0][0x39c] ;  /* 0x00007380ff0477ac */ /* 0x000e220008000800 */
[----:B------:R-:W-:Y:S01]  /*b2c0*/  LEA.HI.X.SX32 R69, R75, R2, 0x1, P6 ;  /* 0x000000024b457211 */ /* 0x000fe200030f0eff */
[----:B------:R-:W-:Y:S01]  /*b2d0*/  VIADD R75, R0, 0xbd ;  /* 0x000000bd004b7836 */ /* 0x000fe20000000000 */
[----:B------:R-:W-:-:S03]  /*b2e0*/  LEA R70, P6, R74, R3, 0x1 ;  /* 0x000000034a467211 */ /* 0x000fc600078c08ff */
[----:B------:R4:W-:Y:S01]  /*b2f0*/  @P4 STG.E.U16 desc[UR16][R68.64], R88 ;  /* 0x0000005844004986 */ /* 0x0009e2000c101510 */
[----:B-1----:R-:W-:Y:S01]  /*b300*/  ISETP.LT.AND P4, PT, R75, UR6, !P0 ;  /* 0x000000064b007c0c */ /* 0x002fe2000c781270 */
[----:B------:R-:W1:Y:S01]  /*b310*/  LDCU UR6, c[0x0][0x39c] ;  /* 0x00007380ff0677ac */ /* 0x000e620008000800 */
[C---:B--2---:R-:W-:Y:S01]  /*b320*/  LEA.HI.X.SX32 R71, R74.reuse, R2, 0x1, P6 ;  /* 0x000000024a477211 */ /* 0x044fe200030f0eff */
[----:B------:R-:W-:-:S04]  /*b330*/  VIADD R74, R74, UR5 ;  /* 0x000000054a4a7c36 */ /* 0x000fc80008000000 */
[----:B------:R-:W-:Y:S01]  /*b340*/  VIADD R75, R74, UR5 ;  /* 0x000000054a4b7c36 */ /* 0x000fe20008000000 */
[----:B----4-:R-:W-:Y:S02]  /*b350*/  PRMT R69, R88, 0x7632, R69 ;  /* 0x0000763258457816 */ /* 0x010fe40000000045 */
[----:B0-----:R-:W-:Y:S01]  /*b360*/  ISETP.LT.AND P6, PT, R76, UR4, !P0 ;  /* 0x000000044c007c0c */ /* 0x001fe2000c7c1270 */
[----:B------:R-:W0:Y:S01]  /*b370*/  LDCU UR4, c[0x0][0x39c] ;  /* 0x00007380ff0477ac */ /* 0x000e220008000800 */
[----:B------:R-:W-:Y:S01]  /*b380*/  PRMT R76, R94, 0x7632, R76 ;  /* 0x000076325e4c7816 */ /* 0x000fe2000000004c */
[----:B------:R2:W-:Y:S01]  /*b390*/  @P5 STG.E.U16 desc[UR16][R70.64], R69 ;  /* 0x0000004546005986 */ /* 0x0005e2000c101510 */
[----:B------:R-:W-:-:S04]  /*b3a0*/  LEA R72, P5, R74, R3, 0x1 ;  /* 0x000000034a487211 */ /* 0x000fc800078a08ff */
[----:B------:R-:W-:Y:S02]  /*b3b0*/  LEA.HI.X.SX32 R73, R74, R2, 0x1, P5 ;  /* 0x000000024a497211 */ /* 0x000fe400028f0eff */
[----:B------:R-:W-:-:S03]  /*b3c0*/  LEA R68, P5, R75, R3, 0x1 ;  /* 0x000000034b447211 */ /* 0x000fc600078a08ff */
[----:B------:R4:W-:Y:S01]  /*b3d0*/  @P2 STG.E.U16 desc[UR16][R72.64], R90 ;  /* 0x0000005a48002986 */ /* 0x0009e2000c101510 */
[----:B--2---:R-:W-:Y:S01]  /*b3e0*/  VIADD R70, R0, 0xbf ;  /* 0x000000bf00467836 */ /* 0x004fe20000000000 */
[C---:B------:R-:W-:Y:S01]  /*b3f0*/  LEA.HI.X.SX32 R69, R75.reuse, R2, 0x1, P5 ;  /* 0x000000024b457211 */ /* 0x040fe200028f0eff */
[----:B------:R-:W-:Y:S01]  /*b400*/  VIADD R75, R75, UR5 ;  /* 0x000000054b4b7c36 */ /* 0x000fe20008000000 */
[----:B------:R-:W-:Y:S02]  /*b410*/  PRMT R71, R90, 0x7632, R71 ;  /* 0x000076325a477816 */ /* 0x000fe40000000047 */
[----:B-1----:R-:W-:Y:S01]  /*b420*/  ISETP.LT.AND P2, PT, R70, UR6, !P0 ;  /* 0x0000000646007c0c */ /* 0x002fe2000c741270 */
[----:B------:R-:W1:Y:S01]  /*b430*/  LDCU UR6, c[0x0][0x39c] ;  /* 0x00007380ff0677ac */ /* 0x000e620008000800 */
[C---:B------:R-:W-:Y:S01]  /*b440*/  VIADD R74, R75.reuse, UR5 ;  /* 0x000000054b4a7c36 */ /* 0x040fe20008000000 */
[----:B------:R2:W-:Y:S01]  /*b450*/  @P3 STG.E.U16 desc[UR16][R68.64], R71 ;  /* 0x0000004744003986 */ /* 0x0005e2000c101510 */
[----:B------:R-:W-:Y:S01]  /*b460*/  LEA R70, P3, R75, R3, 0x1 ;  /* 0x000000034b467211 */ /* 0x000fe200078608ff */
[----:B----4-:R-:W-:-:S02]  /*b470*/  VIADD R72, R0, 0xc0 ;  /* 0x000000c000487836 */ /* 0x010fc40000000000 */
[C---:B------:R-:W-:Y:S01]  /*b480*/  VIADD R73, R0.reuse, 0xc1 ;  /* 0x000000c100497836 */ /* 0x040fe20000000000 */
[-C--:B--2---:R-:W-:Y:S01]  /*b490*/  LEA.HI.X.SX32 R71, R75, R2.reuse, 0x1, P3 ;  /* 0x000000024b477211 */ /* 0x084fe200018f0eff */
[----:B------:R-:W-:Y:S01]  /*b4a0*/  VIADD R68, R0, 0xc2 ;  /* 0x000000c200447836 */ /* 0x000fe20000000000 */
[----:B0-----:R-:W-:Y:S01]  /*b4b0*/  ISETP.LT.AND P3, PT, R72, UR4, !P0 ;  /* 0x0000000448007c0c */ /* 0x001fe2000c761270 */
[----:B------:R-:W0:Y:S01]  /*b4c0*/  LDCU UR4, c[0x0][0x39c] ;  /* 0x00007380ff0477ac */ /* 0x000e220008000800 */
[C---:B------:R-:W-:Y:S01]  /*b4d0*/  LEA R72, P5, R74.reuse, R3, 0x1 ;  /* 0x000000034a487211 */ /* 0x040fe200078a08ff */
[----:B------:R-:W-:Y:S01]  /*b4e0*/  @P1 STG.E.U16 desc[UR16][R70.64], R92 ;  /* 0x0000005c46001986 */ /* 0x000fe2000c101510 */
[----:B---3--:R-:W-:Y:S01]  /*b4f0*/  ISETP.LT.AND P1, PT, R73, UR7, !P0 ;  /* 0x0000000749007c0c */ /* 0x008fe2000c721270 */
[----:B------:R-:W2:Y:S01]  /*b500*/  LDCU UR7, c[0x0][0x39c] ;  /* 0x00007380ff0777ac */ /* 0x000ea20008000800 */
[C---:B------:R-:W-:Y:S01]  /*b510*/  LEA.HI.X.SX32 R73, R74.reuse, R2, 0x1, P5 ;  /* 0x000000024a497211 */ /* 0x040fe200028f0eff */
[----:B------:R-:W-:Y:S01]  /*b520*/  VIADD R74, R74, UR5 ;  /* 0x000000054a4a7c36 */ /* 0x000fe20008000000 */
[----:B------:R-:W-:-:S02]  /*b530*/  PRMT R69, R92, 0x7632, R69 ;  /* 0x000076325c457816 */ /* 0x000fc40000000045 */
[----:B-1----:R-:W-:Y:S01]  /*b540*/  ISETP.LT.AND P5, PT, R68, UR6, !P0 ;  /* 0x0000000644007c0c */ /* 0x002fe2000c7a1270 */
[C---:B------:R-:W-:Y:S01]  /*b550*/  VIADD R75, R74.reuse, UR5 ;  /* 0x000000054a4b7c36 */ /* 0x040fe20008000000 */
[----:B------:R-:W1:Y:S01]  /*b560*/  LDCU UR6, c[0x0][0x39c] ;  /* 0x00007380ff0677ac */ /* 0x000e620008000800 */
[----:B------:R3:W-:Y:S01]  /*b570*/  @P4 STG.E.U16 desc[UR16][R72.64], R69 ;  /* 0x0000004548004986 */ /* 0x0007e2000c101510 */
[----:B------:R-:W-:-:S04]  /*b580*/  LEA R68, P4, R74, R3, 0x1 ;  /* 0x000000034a447211 */ /* 0x000fc800078808ff */
[-C--:B---3--:R-:W-:Y:S01]  /*b590*/  LEA.HI.X.SX32 R69, R74, R2.reuse, 0x1, P4 ;  /* 0x000000024a457211 */ /* 0x088fe200020f0eff */
[C---:B------:R-:W-:Y:S01]  /*b5a0*/  VIADD R74, R0.reuse, 0xc3 ;  /* 0x000000c3004a7836 */ /* 0x040fe20000000000 */
[C---:B------:R-:W-:Y:S01]  /*b5b0*/  LEA R70, P4, R75.reuse, R3, 0x1 ;  /* 0x000000034b467211 */ /* 0x040fe200078808ff */
[----:B------:R-:W-:Y:S02]  /*b5c0*/  VIADD R73, R0, 0xc4 ;  /* 0x000000c400497836 */ /* 0x000fe40000000000 */
[----:B------:R3:W-:Y:S01]  /*b5d0*/  @P6 STG.E.U16 desc[UR16][R68.64], R94 ;  /* 0x0000005e44006986 */ /* 0x0007e2000c101510 */
[C---:B------:R-:W-:Y:S01]  /*b5e0*/  LEA.HI.X.SX32 R71, R75.reuse, R2, 0x1, P4 ;  /* 0x000000024b477211 */ /* 0x040fe200020f0eff */
[----:B------:R-:W-:Y:S01]  /*b5f0*/  VIADD R75, R75, UR5 ;  /* 0x000000054b4b7c36 */ /* 0x000fe20008000000 */
[----:B0-----:R-:W-:Y:S01]  /*b600*/  ISETP.LT.AND P4, PT, R74, UR4, !P0 ;  /* 0x000000044a007c0c */ /* 0x001fe2000c781270 */
[----:B------:R-:W0:Y:S02]  /*b610*/  LDCU UR4, c[0x0][0x39c] ;  /* 0x00007380ff0477ac */ /* 0x000e240008000800 */
[----:B------:R4:W-:Y:S01]  /*b620*/  @P2 STG.E.U16 desc[UR16][R70.64], R76 ;  /* 0x0000004c46002986 */ /* 0x0009e2000c101510 */
[----:B------:R-:W-:-:S02]  /*b630*/  VIADD R72, R75, UR5 ;  /* 0x000000054b487c36 */ /* 0x000fc40008000000 */
[----:B---3--:R-:W-:-:S03]  /*b640*/  VIADD R69, R0, 0xc5 ;  /* 0x000000c500457836 */ /* 0x008fc60000000000 */
[CC--:B------:R-:W-:Y:S02]  /*b650*/  LEA R68, P6, R72.reuse, R3.reuse, 0x1 ;  /* 0x0000000348447211 */ /* 0x0c0fe400078c08ff */
[----:B----4-:R-:W-:Y:S02]  /*b660*/  F2FP.F16.F32.PACK_AB R71, R5, R4 ;  /* 0x000000040547723e */ /* 0x010fe400000000ff */
[----:B------:R-:W-:Y:S02]  /*b670*/  LEA R4, P2, R75, R3, 0x1 ;  /* 0x000000034b047211 */ /* 0x000fe400078408ff */
[----:B------:R-:W-:Y:S02]  /*b680*/  PRMT R74, R71, 0x7610, R74 ;  /* 0x00007610474a7816 */ /* 0x000fe4000000004a */
[-C--:B------:R-:W-:Y:S02]  /*b690*/  LEA.HI.X.SX32 R5, R75, R2.reuse, 0x1, P2 ;  /* 0x000000024b057211 */ /* 0x080fe400010f0eff */
[----:B-1----:R-:W-:Y:S01]  /*b6a0*/  ISETP.LT.AND P2, PT, R73, UR6, !P0 ;  /* 0x0000000649007c0c */ /* 0x002fe2000c741270 */
[----:B------:R-:W1:Y:S02]  /*b6b0*/  LDCU UR6, c[0x0][0x39c] ;  /* 0x00007380ff0677ac */ /* 0x000e640008000800 */
[----:B------:R3:W-:Y:S01]  /*b6c0*/  @P3 STG.E.U16 desc[UR16][R4.64], R74 ;  /* 0x0000004a04003986 */ /* 0x0007e2000c101510 */
[----:B--2---:R-:W-:Y:S01]  /*b6d0*/  ISETP.LT.AND P3, PT, R69, UR7, !P0 ;  /* 0x0000000745007c0c */ /* 0x004fe2000c761270 */
[----:B------:R-:W2:Y:S01]  /*b6e0*/  LDCU UR7, c[0x0][0x39c] ;  /* 0x00007380ff0777ac */ /* 0x000ea20008000800 */
[C---:B------:R-:W-:Y:S01]  /*b6f0*/  LEA.HI.X.SX32 R69, R72.reuse, R2, 0x1, P6 ;  /* 0x0000000248457211 */ /* 0x040fe200030f0eff */
[----:B------:R-:W-:-:S04]  /*b700*/  VIADD R72, R72, UR5 ;  /* 0x0000000548487c36 */ /* 0x000fc80008000000 */
[C---:B------:R-:W-:Y:S01]  /*b710*/  VIADD R6, R72.reuse, UR5 ;  /* 0x0000000548067c36 */ /* 0x040fe20008000000 */
[----:B------:R-:W-:Y:S02]  /*b720*/  LEA R70, P6, R72, R3, 0x1 ;  /* 0x0000000348467211 */ /* 0x000fe400078c08ff */
[----:B---3--:R-:W-:Y:S01]  /*b730*/  PRMT R5, R71, 0x7632, R5 ;  /* 0x0000763247057816 */ /* 0x008fe20000000005 */
[----:B------:R-:W-:-:S04]  /*b740*/  VIADD R71, R0, 0xc6 ;  /* 0x000000c600477836 */ /* 0x000fc80000000000 */
[----:B------:R3:W-:Y:S01]  /*b750*/  @P1 STG.E.U16 desc[UR16][R68.64], R5 ;  /* 0x0000000544001986 */ /* 0x0007e2000c101510 */
[----:B0-----:R-:W-:Y:S01]  /*b760*/  ISETP.LT.AND P1, PT, R71, UR4, !P0 ;  /* 0x0000000447007c0c */ /* 0x001fe2000c721270 */
[----:B------:R-:W0:Y:S01]  /*b770*/  LDCU UR4, c[0x0][0x39c] ;  /* 0x00007380ff0477ac */ /* 0x000e220008000800 */
[-C--:B------:R-:W-:Y:S01]  /*b780*/  LEA.HI.X.SX32 R71, R72, R2.reuse, 0x1, P6 ;  /* 0x0000000248477211 */ /* 0x080fe200030f0eff */
[----:B------:R-:W-:Y:S01]  /*b790*/  VIADD R72, R0, 0xc7 ;  /* 0x000000c700487836 */ /* 0x000fe20000000000 */
[C---:B------:R-:W-:Y:S02]  /*b7a0*/  LEA R4, P6, R6.reuse, R3, 0x1 ;  /* 0x0000000306047211 */ /* 0x040fe400078c08ff */
[----:B---3--:R-:W-:Y:S02]  /*b7b0*/  PRMT R69, R7, 0x7610, R69 ;  /* 0x0000761007457816 */ /* 0x008fe40000000045 */
[----:B------:R-:W-:-:S03]  /*b7c0*/  LEA.HI.X.SX32 R5, R6, R2, 0x1, P6 ;  /* 0x0000000206057211 */ /* 0x000fc600030f0eff */
[----:B------:R3:W-:Y:S01]  /*b7d0*/  @P5 STG.E.U16 desc[UR16][R70.64], R69 ;  /* 0x0000004546005986 */ /* 0x0007e2000c101510 */
[----:B-1----:R-:W-:Y:S01]  /*b7e0*/  ISETP.LT.AND P5, PT, R72, UR6, !P0 ;  /* 0x0000000648007c0c */ /* 0x002fe2000c7a1270 */
[----:B------:R-:W1:Y:S01]  /*b7f0*/  LDCU UR6, c[0x0][0x39c] ;  /* 0x00007380ff0677ac */ /* 0x000e620008000800 */
[----:B---3--:R-:W-:Y:S01]  /*b800*/  PRMT R71, R7, 0x7632, R71 ;  /* 0x0000763207477816 */ /* 0x008fe20000000047 */
[----:B------:R-:W-:-:S04]  /*b810*/  VIADD R7, R6, UR5 ;  /* 0x0000000506077c36 */ /* 0x000fc80008000000 */
[----:B------:R3:W-:Y:S01]  /*b820*/  @P4 STG.E.U16 desc[UR16][R4.64], R71 ;  /* 0x0000004704004986 */ /* 0x0007e2000c101510 */
[C---:B------:R-:W-:Y:S01]  /*b830*/  LEA R6, P4, R7.reuse, R3, 0x1 ;  /* 0x0000000307067211 */ /* 0x040fe200078808ff */
[----:B------:R-:W-:-:S03]  /*b840*/  VIADD R68, R7, UR5 ;  /* 0x0000000507447c36 */ /* 0x000fc60008000000 */
[----:B------:R-:W-:Y:S02]  /*b850*/  LEA.HI.X.SX32 R7, R7, R2, 0x1, P4 ;  /* 0x0000000207077211 */ /* 0x000fe400020f0eff */
[----:B---3--:R-:W-:Y:S01]  /*b860*/  F2FP.F16.F32.PACK_AB R5, R9, R8 ;  /* 0x000000080905723e */ /* 0x008fe200000000ff */
        /* <DEDUP_REMOVED lines=13> */
[----:B---3--:R-:W-:Y:S02]  /*b940*/  VIADD R6, R0, 0xca ;  /* 0x000000ca00067836 */ /* 0x008fe40000000000 */
[C---:B------:R-:W-:Y:S01]  /*b950*/  VIADD R10, R68.reuse, UR5 ;  /* 0x00000005440a7c36 */ /* 0x040fe20008000000 */
[-C--:B------:R-:W-:Y:S01]  /*b960*/  LEA.HI.X.SX32 R5, R68, R2.reuse, 0x1, P3 ;  /* 0x0000000244057211 */ /* 0x080fe200018f0eff */
[----:B------:R-:W-:Y:S01]  /*b970*/  VIADD R7, R0, 0xcb ;  /* 0x000000cb00077836 */ /* 0x000fe20000000000 */
[----:B0-----:R-:W-:Y:S01]  /*b980*/  ISETP.LT.AND P3, PT, R6, UR4, !P0 ;  /* 0x0000000406007c0c */ /* 0x001fe2000c761270 */
[----:B------:R-:W0:Y:S01]  /*b990*/  LDCU UR4, c[0x0][0x39c] ;  /* 0x00007380ff0477ac */ /* 0x000e220008000800 */
[----:B------:R-:W-:Y:S01]  /*b9a0*/  LEA R6, P4, R10, R3, 0x1 ;  /* 0x000000030a067211 */ /* 0x000fe200078808ff */
[----:B------:R3:W-:Y:S01]  /*b9b0*/  @P1 STG.E.U16 desc[UR16][R4.64], R11 ;  /* 0x0000000b04001986 */ /* 0x0007e2000c101510 */
[----:B--2---:R-:W-:Y:S01]  /*b9c0*/  ISETP.LT.AND P1, PT, R7, UR7, !P0 ;  /* 0x0000000707007c0c */ /* 0x004fe2000c721270 */
[----:B----4-:R-:W-:Y:S01]  /*b9d0*/  VIADD R8, R0, 0xcc ;  /* 0x000000cc00087836 */ /* 0x010fe20000000000 */
[C---:B------:R-:W-:Y:S01]  /*b9e0*/  LEA.HI.X.SX32 R7, R10.reuse, R2, 0x1, P4 ;  /* 0x000000020a077211 */ /* 0x040fe200020f0eff */
[----:B------:R-:W-:Y:S01]  /*b9f0*/  VIADD R10, R10, UR5 ;  /* 0x000000050a0a7c36 */ /* 0x000fe20008000000 */
[----:B------:R-:W2:Y:S02]  /*ba00*/  LDCU UR7, c[0x0][0x39c] ;  /* 0x00007380ff0777ac */ /* 0x000ea40008000800 */
[----:B-1----:R-:W-:Y:S01]  /*ba10*/  ISETP.LT.AND P4, PT, R8, UR6, !P0 ;  /* 0x0000000608007c0c */ /* 0x002fe2000c781270 */
[----:B------:R-:W1:Y:S01]  /*ba20*/  LDCU UR6, c[0x0][0x39c] ;  /* 0x00007380ff0677ac */ /* 0x000e620008000800 */
[----:B---3--:R-:W-:Y:S01]  /*ba30*/  PRMT R5, R11, 0x7632, R5 ;  /* 0x000076320b057816 */ /* 0x008fe20000000005 */
[----:B------:R-:W-:-:S04]  /*ba40*/  VIADD R11, R10, UR5 ;  /* 0x000000050a0b7c36 */ /* 0x000fc80008000000 */
[----:B------:R3:W-:Y:S01]  /*ba50*/  @P5 STG.E.U16 desc[UR16][R6.64], R5 ;  /* 0x0000000506005986 */ /* 0x0007e2000c101510 */
[----:B------:R-:W-:-:S04]  /*ba60*/  LEA R8, P5, R10, R3, 0x1 ;  /* 0x000000030a087211 */ /* 0x000fc800078a08ff */
[-C--:B------:R-:W-:Y:S01]  /*ba70*/  LEA.HI.X.SX32 R9, R10, R2.reuse, 0x1, P5 ;  /* 0x000000020a097211 */ /* 0x080fe200028f0eff */
[----:B------:R-:W-:Y:S01]  /*ba80*/  VIADD R10, R0, 0xcd ;  /* 0x000000cd000a7836 */ /* 0x000fe20000000000 */
[C---:B------:R-:W-:Y:S02]  /*ba90*/  LEA R4, P5, R11.reuse, R3, 0x1 ;  /* 0x000000030b047211 */ /* 0x040fe400078a08ff */
[----:B---3--:R-:W-:Y:S01]  /*baa0*/  PRMT R7, R12, 0x7610, R7 ;  /* 0x000076100c077816 */ /* 0x008fe20000000007 */
[----:B------:R-:W-:Y:S01]  /*bab0*/  VIADD R12, R0, 0xce ;  /* 0x000000ce000c7836 */ /* 0x000fe20000000000 */
[C---:B------:R-:W-:Y:S01]  /*bac0*/  LEA.HI.X.SX32 R5, R11.reuse, R2, 0x1, P5 ;  /* 0x000000020b057211 */ /* 0x040fe200028f0eff */
[----:B------:R-:W-:Y:S01]  /*bad0*/  VIADD R11, R11, UR5 ;  /* 0x000000050b0b7c36 */ /* 0x000fe20008000000 */
[----:B0-----:R-:W-:Y:S01]  /*bae0*/  ISETP.LT.AND P5, PT, R10, UR4, !P0 ;  /* 0x000000040a007c0c */ /* 0x001fe2000c7a1270 */
[----:B------:R0:W-:Y:S01]  /*baf0*/  @P6 STG.E.U16 desc[UR16][R8.64], R7 ;  /* 0x0000000708006986 */ /* 0x0001e2000c101510 */
[----:B------:R-:W3:Y:S01]  /*bb00*/  LDCU UR4, c[0x0][0x39c] ;  /* 0x00007380ff0477ac */ /* 0x000ee20008000800 */
[----:B------:R-:W-:-:S02]  /*bb10*/  VIADD R10, R11, UR5 ;  /* 0x000000050b0a7c36 */ /* 0x000fc40008000000 */
[----:B------:R4:W-:Y:S01]  /*bb20*/  @P2 STG.E.U16 desc[UR16][R4.64], R13 ;  /* 0x0000000d04002986 */ /* 0x0009e2000c101510 */
[----:B------:R-:W-:-:S04]  /*bb30*/  LEA R6, P2, R11, R3, 0x1 ;  /* 0x000000030b067211 */ /* 0x000fc800078408ff */
[-C--:B0-----:R-:W-:Y:S01]  /*bb40*/  LEA.HI.X.SX32 R7, R11, R2.reuse, 0x1, P2 ;  /* 0x000000020b077211 */ /* 0x081fe200010f0eff */
[----:B------:R-:W-:Y:S01]  /*bb50*/  VIADD R9, R0, 0xcf ;  /* 0x000000cf00097836 */ /* 0x000fe20000000000 */
[----:B------:R-:W-:Y:S02]  /*bb60*/  LEA R8, P6, R10, R3, 0x1 ;  /* 0x000000030a087211 */ /* 0x000fe400078c08ff */
[----:B-1----:R-:W-:Y:S01]  /*bb70*/  ISETP.LT.AND P2, PT, R12, UR6, !P0 ;  /* 0x000000060c007c0c */ /* 0x002fe2000c741270 */
[----:B------:R0:W-:Y:S01]  /*bb80*/  @P3 STG.E.U16 desc[UR16][R6.64], R14 ;  /* 0x0000000e06003986 */ /* 0x0001e2000c101510 */
[----:B------:R-:W1:Y:S01]  /*bb90*/  LDCU UR6, c[0x0][0x39c] ;  /* 0x00007380ff0677ac */ /* 0x000e620008000800 */
[----:B--2---:R-:W-:Y:S01]  /*bba0*/  ISETP.LT.AND P3, PT, R9, UR7, !P0 ;  /* 0x0000000709007c0c */ /* 0x004fe2000c761270 */
[----:B----4-:R-:W-:Y:S01]  /*bbb0*/  VIADD R5, R0, 0xd0 ;  /* 0x000000d000057836 */ /* 0x010fe20000000000 */
[C---:B------:R-:W-:Y:S01]  /*bbc0*/  LEA.HI.X.SX32 R9, R10.reuse, R2, 0x1, P6 ;  /* 0x000000020a097211 */ /* 0x040fe200030f0eff */
[----:B------:R-:W-:Y:S01]  /*bbd0*/  VIADD R10, R10, UR5 ;  /* 0x000000050a0a7c36 */ /* 0x000fe20008000000 */
[----:B------:R-:W2:Y:S01]  /*bbe0*/  LDCU UR7, c[0x0][0x39c] ;  /* 0x00007380ff0777ac */ /* 0x000ea20008000800 */
[----:B------:R-:W-:-:S02]  /*bbf0*/  VIADD R12, R0, 0xd2 ;  /* 0x000000d2000c7836 */ /* 0x000fc40000000000 */
[C---:B------:R-:W-:Y:S01]  /*bc00*/  VIADD R11, R10.reuse, UR5 ;  /* 0x000000050a0b7c36 */ /* 0x040fe20008000000 */
[----:B------:R-:W-:Y:S02]  /*bc10*/  LEA R4, P6, R10, R3, 0x1 ;  /* 0x000000030a047211 */ /* 0x000fe400078c08ff */
[----:B0-----:R-:W-:-:S05]  /*bc20*/  PRMT R7, R14, 0x7632, R7 ;  /* 0x000076320e077816 */ /* 0x001fca0000000007 */
[----:B------:R0:W-:Y:S01]  /*bc30*/  @P1 STG.E.U16 desc[UR16][R8.64], R7 ;  /* 0x0000000708001986 */ /* 0x0001e2000c101510 */
[----:B---3--:R-:W-:Y:S01]  /*bc40*/  ISETP.LT.AND P1, PT, R5, UR4, !P0 ;  /* 0x0000000405007c0c */ /* 0x008fe2000c721270 */
[----:B------:R-:W3:Y:S01]  /*bc50*/  LDCU UR4, c[0x0][0x39c] ;  /* 0x00007380ff0477ac */ /* 0x000ee20008000800 */
[----:B------:R-:W-:Y:S01]  /*bc60*/  LEA.HI.X.SX32 R5, R10, R2, 0x1, P6 ;  /* 0x000000020a057211 */ /* 0x000fe200030f0eff */
[----:B------:R-:W-:Y:S01]  /*bc70*/  VIADD R10, R0, 0xd1 ;  /* 0x000000d1000a7836 */ /* 0x000fe20000000000 */
[----:B------:R-:W-:-:S03]  /*bc80*/  LEA R6, P6, R11, R3, 0x1 ;  /* 0x000000030b067211 */ /* 0x000fc600078c08ff */
[----:B------:R4:W-:Y:S01]  /*bc90*/  @P4 STG.E.U16 desc[UR16][R4.64], R16 ;  /* 0x0000001004004986 */ /* 0x0009e2000c101510 */
[----:B-1----:R-:W-:Y:S01]  /*bca0*/  ISETP.LT.AND P4, PT, R10, UR6, !P0 ;  /* 0x000000060a007c0c */ /* 0x002fe2000c781270 */
[----:B------:R-:W1:Y:S01]  /*bcb0*/  LDCU UR6, c[0x0][0x39c] ;  /* 0x00007380ff0677ac */ /* 0x000e620008000800 */
[C---:B0-----:R-:W-:Y:S01]  /*bcc0*/  LEA.HI.X.SX32 R7, R11.reuse, R2, 0x1, P6 ;  /* 0x000000020b077211 */ /* 0x041fe200030f0eff */
[----:B------:R-:W-:-:S04]  /*bcd0*/  VIADD R11, R11, UR5 ;  /* 0x000000050b0b7c36 */ /* 0x000fc80008000000 */
[C---:B------:R-:W-:Y:S01]  /*bce0*/  VIADD R10, R11.reuse, UR5 ;  /* 0x000000050b0a7c36 */ /* 0x040fe20008000000 */
[----:B----4-:R-:W-:Y:S02]  /*bcf0*/  PRMT R5, R16, 0x7632, R5 ;  /* 0x0000763210057816 */ /* 0x010fe40000000005 */
[----:B---3--:R-:W-:Y:S01]  /*bd00*/  ISETP.LT.AND P6, PT, R12, UR4, !P0 ;  /* 0x000000040c007c0c */ /* 0x008fe2000c7c1270 */
[----:B------:R-:W0:Y:S01]  /*bd10*/  LDCU UR4, c[0x0][0x39c] ;  /* 0x00007380ff0477ac */ /* 0x000e220008000800 */
[----:B------:R-:W-:Y:S01]  /*bd20*/  VIADD R12, R0, 0xd8 ;  /* 0x000000d8000c7836 */ /* 0x000fe20000000000 */
[----:B------:R3:W-:Y:S01]  /*bd30*/  @P5 STG.E.U16 desc[UR16][R6.64], R5 ;  /* 0x0000000506005986 */ /* 0x0007e2000c101510 */
[----:B------:R-:W-:-:S04]  /*bd40*/  LEA R8, P5, R11, R3, 0x1 ;  /* 0x000000030b087211 */ /* 0x000fc800078a08ff */
[----:B------:R-:W-:Y:S02]  /*bd50*/  LEA.HI.X.SX32 R9, R11, R2, 0x1, P5 ;  /* 0x000000020b097211 */ /* 0x000fe400028f0eff */
[----:B------:R-:W-:-:S03]  /*bd60*/  LEA R4, P5, R10, R3, 0x1 ;  /* 0x000000030a047211 */ /* 0x000fc600078a08ff */
[----:B------:R4:W-:Y:S01]  /*bd70*/  @P2 STG.E.U16 desc[UR16][R8.64], R18 ;  /* 0x0000001208002986 */ /* 0x0009e2000c101510 */
[----:B---3--:R-:W-:Y:S01]  /*bd80*/  VIADD R6, R0, 0xd3 ;  /* 0x000000d300067836 */ /* 0x008fe20000000000 */
        /* <DEDUP_REMOVED lines=9> */
[----:B------:R-:W-:Y:S01]  /*be20*/  VIADD R9, R0, 0xd5 ;  /* 0x000000d500097836 */ /* 0x000fe20000000000 */
[-C--:B---3--:R-:W-:Y:S01]  /*be30*/  LEA.HI.X.SX32 R7, R10, R2.reuse, 0x1, P3 ;  /* 0x000000020a077211 */ /* 0x088fe200018f0eff */
[----:B------:R-:W-:Y:S01]  /*be40*/  VIADD R4, R0, 0xd6 ;  /* 0x000000d600047836 */ /* 0x000fe20000000000 */
[----:B0-----:R-:W-:Y:S01]  /*be50*/  ISETP.LT.AND P3, PT, R8, UR4, !P0 ;  /* 0x0000000408007c0c */ /* 0x001fe2000c761270 */
[----:B------:R-:W0:Y:S01]  /*be60*/  LDCU UR4, c[0x0][0x39c] ;  /* 0x00007380ff0477ac */ /* 0x000e220008000800 */
[----:B------:R-:W-:Y:S01]  /*be70*/  LEA R8, P5, R11, R3, 0x1 ;  /* 0x000000030b087211 */ /* 0x000fe200078a08ff */
[----:B------:R-:W-:Y:S01]  /*be80*/  @P1 STG.E.U16 desc[UR16][R6.64], R20 ;  /* 0x0000001406001986 */ /* 0x000fe2000c101510 */
[----:B--2---:R-:W-:Y:S01]  /*be90*/  ISETP.LT.AND P1, PT, R9, UR7, !P0 ;  /* 0x0000000709007c0c */ /* 0x004fe2000c721270 */
        /* <DEDUP_REMOVED lines=10> */
[----:B------:R-:W-:Y:S01]  /*bf40*/  VIADD R11, R0, 0xd7 ;  /* 0x000000d7000b7836 */ /* 0x000fe20000000000 */
[-C--:B------:R-:W-:Y:S02]  /*bf50*/  LEA R6, P4, R10, R3.reuse, 0x1 ;  /* 0x000000030a067211 */ /* 0x080fe400078808ff */
[----:B------:R-:W-:Y:S01]  /*bf60*/  PRMT R9, R22, 0x7632, R9 ;  /* 0x0000763216097816 */ /* 0x000fe20000000009 */
[----:B------:R3:W-:Y:S01]  /*bf70*/  @P6 STG.E.U16 desc[UR16][R4.64], R22 ;  /* 0x0000001604006986 */ /* 0x0007e2000c101510 */
[C---:B------:R-:W-:Y:S01]  /*bf80*/  LEA.HI.X.SX32 R7, R10.reuse, R2, 0x1, P4 ;  /* 0x000000020a077211 */ /* 0x040fe200020f0eff */
[----:B------:R-:W-:Y:S01]  /*bf90*/  VIADD R10, R10, UR5 ;  /* 0x000000050a0a7c36 */ /* 0x000fe20008000000 */
[----:B0-----:R-:W-:Y:S01]  /*bfa0*/  ISETP.LT.AND P4, PT, R11, UR4, !P0 ;  /* 0x000000040b007c0c */ /* 0x001fe2000c781270 */
[----:B------:R-:W0:Y:S02]  /*bfb0*/  LDCU UR4, c[0x0][0x39c] ;  /* 0x00007380ff0477ac */ /* 0x000e240008000800 */
[----:B------:R4:W-:Y:S01]  /*bfc0*/  @P2 STG.E.U16 desc[UR16][R6.64], R9 ;  /* 0x0000000906002986 */ /* 0x0009e2000c101510 */
[C---:B------:R-:W-:Y:S01]  /*bfd0*/  LEA R8, P2, R10.reuse, R3, 0x1 ;  /* 0x000000030a087211 */ /* 0x040fe200078408ff */
[----:B------:R-:W-:-:S02]  /*bfe0*/  VIADD R11, R10, UR5 ;  /* 0x000000050a0b7c36 */ /* 0x000fc40008000000 */
[----:B---3--:R-:W-:-:S03]  /*bff0*/  VIADD R5, R0, 0xd9 ;  /* 0x000000d900057836 */ /* 0x008fc60000000000 */
[----:B------:R-:W-:Y:S02]  /*c000*/  LEA R4, P6, R11, R3, 0x1 ;  /* 0x000000030b047211 */ /* 0x000fe400078c08ff */
[-C--:B----4-:R-:W-:Y:S01]  /*c010*/  LEA.HI.X.SX32 R9, R10, R2.reuse, 0x1, P2 ;  /* 0x000000020a097211 */ /* 0x090fe200010f0eff */
[----:B------:R-:W-:Y:S01]  /*c020*/  VIADD R7, R0, 0xda ;  /* 0x000000da00077836 */ /* 0x000fe20000000000 */
[----:B-1----:R-:W-:Y:S01]  /*c030*/  ISETP.LT.AND P2, PT, R12, UR6, !P0 ;  /* 0x000000060c007c0c */ /* 0x002fe2000c741270 */
[----:B------:R-:W1:Y:S01]  /*c040*/  LDCU UR6, c[0x0][0x39c] ;  /* 0x00007380ff0677ac */ /* 0x000e620008000800 */
[----:B------:R-:W-:Y:S01]  /*c050*/  VIADD R12, R0, 0xdc ;  /* 0x000000dc000c7836 */ /* 0x000fe20000000000 */
[----:B------:R3:W-:Y:S01]  /*c060*/  @P3 STG.E.U16 desc[UR16][R8.64], R24 ;  /* 0x0000001808003986 */ /* 0x0007e2000c101510 */
[----:B--2---:R-:W-:Y:S01]  /*c070*/  ISETP.LT.AND P3, PT, R5, UR7, !P0 ;  /* 0x0000000705007c0c */ /* 0x004fe2000c761270 */
[----:B------:R-:W2:Y:S01]  /*c080*/  LDCU UR7, c[0x0][0x39c] ;  /* 0x00007380ff0777ac */ /* 0x000ea20008000800 */
[C---:B------:R-:W-:Y:S01]  /*c090*/  LEA.HI.X.SX32 R5, R11.reuse, R2, 0x1, P6 ;  /* 0x000000020b057211 */ /* 0x040fe200030f0eff */
[----:B------:R-:W-:-:S04]  /*c0a0*/  VIADD R11, R11, UR5 ;  /* 0x000000050b0b7c36 */ /* 0x000fc80008000000 */
[C---:B------:R-:W-:Y:S01]  /*c0b0*/  VIADD R10, R11.reuse, UR5 ;  /* 0x000000050b0a7c36 */ /* 0x040fe20008000000 */
[----:B------:R-:W-:Y:S02]  /*c0c0*/  LEA R6, P6, R11, R3, 0x1 ;  /* 0x000000030b067211 */ /* 0x000fe400078c08ff */
[----:B---3--:R-:W-:-:S05]  /*c0d0*/  PRMT R9, R24, 0x7632, R9 ;  /* 0x0000763218097816 */ /* 0x008fca0000000009 */
[----:B------:R3:W-:Y:S01]  /*c0e0*/  @P1 STG.E.U16 desc[UR16][R4.64], R9 ;  /* 0x0000000904001986 */ /* 0x0007e2000c101510 */
[----:B0-----:R-:W-:Y:S01]  /*c0f0*/  ISETP.LT.AND P1, PT, R7, UR4, !P0 ;  /* 0x0000000407007c0c */ /* 0x001fe2000c721270 */
[----:B------:R-:W0:Y:S01]  /*c100*/  LDCU UR4, c[0x0][0x39c] ;  /* 0x00007380ff0477ac */ /* 0x000e220008000800 */
[----:B------:R-:W-:Y:S01]  /*c110*/  LEA.HI.X.SX32 R7, R11, R2, 0x1, P6 ;  /* 0x000000020b077211 */ /* 0x000fe200030f0eff */
[----:B------:R-:W-:Y:S01]  /*c120*/  VIADD R11, R0, 0xdb ;  /* 0x000000db000b7836 */ /* 0x000fe20000000000 */
[----:B------:R-:W-:-:S03]  /*c130*/  LEA R8, P6, R10, R3, 0x1 ;  /* 0x000000030a087211 */ /* 0x000fc600078c08ff */
[----:B------:R-:W-:Y:S01]  /*c140*/  @P5 STG.E.U16 desc[UR16][R6.64], R26 ;  /* 0x0000001a06005986 */ /* 0x000fe2000c101510 */
[----:B-1----:R-:W-:Y:S01]  /*c150*/  ISETP.LT.AND P5, PT, R11, UR6, !P0 ;  /* 0x000000060b007c0c */ /* 0x002fe2000c7a1270 */
[----:B------:R-:W1:Y:S01]  /*c160*/  LDCU UR6, c[0x0][0x39c] ;  /* 0x00007380ff0677ac */ /* 0x000e620008000800 */
[C---:B---3--:R-:W-:Y:S01]  /*c170*/  LEA.HI.X.SX32 R9, R10.reuse, R2, 0x1, P6 ;  /* 0x000000020a097211 */ /* 0x048fe200030f0eff */
[----:B------:R-:W-:Y:S01]  /*c180*/  VIADD R10, R10, UR5 ;  /* 0x000000050a0a7c36 */ /* 0x000fe20008000000 */
[----:B------:R-:W-:-:S03]  /*c190*/  PRMT R5, R26, 0x7632, R5 ;  /* 0x000076321a057816 */ /* 0x000fc60000000005 */
[C---:B------:R-:W-:Y:S02]  /*c1a0*/  VIADD R11, R10.reuse, UR5 ;  /* 0x000000050a0b7c36 */ /* 0x040fe40008000000 */
[----:B------:R3:W-:Y:S01]  /*c1b0*/  @P4 STG.E.U16 desc[UR16][R8.64], R5 ;  /* 0x0000000508004986 */ /* 0x0007e2000c101510 */
[-C--:B------:R-:W-:Y:S02]  /*c1c0*/  LEA R4, P4, R10, R3.reuse, 0x1 ;  /* 0x000000030a047211 */ /* 0x080fe400078808ff */
[----:B0-----:R-:W-:Y:S01]  /*c1d0*/  ISETP.LT.AND P6, PT, R12, UR4, !P0 ;  /* 0x000000040c007c0c */ /* 0x001fe2000c7c1270 */
[----:B------:R-:W0:Y:S01]  /*c1e0*/  LDCU UR4, c[0x0][0x39c] ;  /* 0x00007380ff0477ac */ /* 0x000e220008000800 */
[----:B------:R-:W-:Y:S01]  /*c1f0*/  VIADD R12, R0, 0xe2 ;  /* 0x000000e2000c7836 */ /* 0x000fe20000000000 */
[----:B---3--:R-:W-:Y:S01]  /*c200*/  LEA.HI.X.SX32 R5, R10, R2, 0x1, P4 ;  /* 0x000000020a057211 */ /* 0x008fe200020f0eff */
[----:B------:R-:W-:Y:S01]  /*c210*/  VIADD R8, R0, 0xdd ;  /* 0x000000dd00087836 */ /* 0x000fe20000000000 */
[----:B------:R-:W-:-:S02]  /*c220*/  LEA R6, P4, R11, R3, 0x1 ;  /* 0x000000030b067211 */ /* 0x000fc400078808ff */
[----:B------:R-:W-:Y:S01]  /*c230*/  PRMT R9, R28, 0x7632, R9 ;  /* 0x000076321c097816 */ /* 0x000fe20000000009 */
[----:B------:R3:W-:Y:S01]  /*c240*/  @P2 STG.E.U16 desc[UR16][R4.64], R28 ;  /* 0x0000001c04002986 */ /* 0x0007e2000c101510 */
[C---:B------:R-:W-:Y:S01]  /*c250*/  LEA.HI.X.SX32 R7, R11.reuse, R2, 0x1, P4 ;  /* 0x000000020b077211 */ /* 0x040fe200020f0eff */
[----:B------:R-:W-:Y:S01]  /*c260*/  VIADD R11, R11, UR5 ;  /* 0x000000050b0b7c36 */ /* 0x000fe20008000000 */
[----:B-1----:R-:W-:Y:S01]  /*c270*/  ISETP.LT.AND P2, PT, R8, UR6, !P0 ;  /* 0x0000000608007c0c */ /* 0x002fe2000c741270 */
[----:B------:R-:W1:Y:S02]  /*c280*/  LDCU UR6, c[0x0][0x39c] ;  /* 0x00007380ff0677ac */ /* 0x000e640008000800 */
[----:B------:R4:W-:Y:S01]  /*c290*/  @P3 STG.E.U16 desc[UR16][R6.64], R9 ;  /* 0x0000000906003986 */ /* 0x0009e2000c101510 */
[C---:B------:R-:W-:Y:S01]  /*c2a0*/  LEA R8, P3, R11.reuse, R3, 0x1 ;  /* 0x000000030b087211 */ /* 0x040fe200078608ff */
[----:B------:R-:W-:Y:S02]  /*c2b0*/  VIADD R10, R11, UR5 ;  /* 0x000000050b0a7c36 */ /* 0x000fe40008000000 */
[----:B---3--:R-:W-:-:S02]  /*c2c0*/  VIADD R4, R0, 0xde ;  /* 0x000000de00047836 */ /* 0x008fc40000000000 */
[C---:B------:R-:W-:Y:S01]  /*c2d0*/  VIADD R5, R0.reuse, 0xdf ;  /* 0x000000df00057836 */ /* 0x040fe20000000000 */
[-C--:B----4-:R-:W-:Y:S01]  /*c2e0*/  LEA.HI.X.SX32 R9, R11, R2.reuse, 0x1, P3 ;  /* 0x000000020b097211 */ /* 0x090fe200018f0eff */
[----:B------:R-:W-:Y:S01]  /*c2f0*/  VIADD R6, R0, 0xe0 ;  /* 0x000000e000067836 */ /* 0x000fe20000000000 */
[----:B0-----:R-:W-:Y:S01]  /*c300*/  ISETP.LT.AND P3, PT, R4, UR4, !P0 ;  /* 0x0000000404007c0c */ /* 0x001fe2000c761270 */
[----:B------:R-:W0:Y:S01]  /*c310*/  LDCU UR4, c[0x0][0x39c] ;  /* 0x00007380ff0477ac */ /* 0x000e220008000800 */
[C---:B------:R-:W-:Y:S01]  /*c320*/  LEA R4, P4, R10.reuse, R3, 0x1 ;  /* 0x000000030a047211 */ /* 0x040fe200078808ff */
        /* <DEDUP_REMOVED lines=13> */
[CC--:B------:R-:W-:Y:S02]  /*c400*/  LEA R8, P5, R11.reuse, R3.reuse, 0x1 ;  /* 0x000000030b087211 */ /* 0x0c0fe400078a08ff */
        /* <DEDUP_REMOVED lines=38> */
[CC--:B------:R-:W-:Y:S02]  /*c670*/  LEA R6, P5, R11.reuse, R3.reuse, 0x1 ;  /* 0x000000030b067211 */ /* 0x0c0fe400078a08ff */
[----:B0-----:R-:W-:Y:S01]  /*c680*/  ISETP.LT.AND P6, PT, R12, UR4, !P0 ;  /* 0x000000040c007c0c */ /* 0x001fe2000c7c1270 */
[----:B------:R-:W0:Y:S01]  /*c690*/  LDCU UR4, c[0x0][0x39c] ;  /* 0x00007380ff0477ac */ /* 0x000e220008000800 */
[C---:B------:R-:W-:Y:S01]  /*c6a0*/  VIADD R12, R0.reuse, 0xec ;  /* 0x000000ec000c7836 */ /* 0x040fe20000000000 */
        /* <DEDUP_REMOVED lines=13> */
[----:B------:R-:W-:-:S03]  /*c780*/  VIADD R7, R0, 0xe9 ;  /* 0x000000e900077836 */ /* 0x000fc60000000000 */
[----:B0-----:R-:W-:Y:S01]  /*c790*/  ISETP.LT.AND P5, PT, R6, UR4, !P0 ;  /* 0x0000000406007c0c */ /* 0x001fe2000c7a1270 */
[----:B----4-:R-:W-:Y:S01]  /*c7a0*/  VIADD R8, R0, 0xea ;  /* 0x000000ea00087836 */ /* 0x010fe20000000000 */
[----:B------:R-:W-:Y:S01]  /*c7b0*/  LEA.HI.X.SX32 R5, R10, R2, 0x1, P3 ;  /* 0x000000020a057211 */ /* 0x000fe200018f0eff */
[----:B------:R-:W0:Y:S01]  /*c7c0*/  LDCU UR4, c[0x0][0x39c] ;  /* 0x00007380ff0477ac */ /* 0x000e220008000800 */
[----:B------:R-:W-:-:S03]  /*c7d0*/  LEA R6, P3, R11, R3, 0x1 ;  /* 0x000000030b067211 */ /* 0x000fc600078608ff */
[----:B------:R3:W-:Y:S01]  /*c7e0*/  @P1 STG.E.U16 desc[UR16][R4.64], R40 ;  /* 0x0000002804001986 */ /* 0x0007e2000c101510 */
[----:B--2---:R-:W-:Y:S01]  /*c7f0*/  ISETP.LT.AND P1, PT, R7, UR7, !P0 ;  /* 0x0000000707007c0c */ /* 0x004fe2000c721270 */
[----:B------:R-:W2:Y:S01]  /*c800*/  LDCU UR7, c[0x0][0x39c] ;  /* 0x00007380ff0777ac */ /* 0x000ea20008000800 */
[C---:B------:R-:W-:Y:S01]  /*c810*/  LEA.HI.X.SX32 R7, R11.reuse, R2, 0x1, P3 ;  /* 0x000000020b077211 */ /* 0x040fe200018f0eff */
[----:B------:R-:W-:Y:S01]  /*c820*/  VIADD R11, R11, UR5 ;  /* 0x000000050b0b7c36 */ /* 0x000fe20008000000 */
[----:B-1----:R-:W-:Y:S01]  /*c830*/  ISETP.LT.AND P3, PT, R8, UR6, !P0 ;  /* 0x0000000608007c0c */ /* 0x002fe2000c761270 */
[----:B------:R-:W1:Y:S02]  /*c840*/  LDCU UR6, c[0x0][0x39c] ;  /* 0x00007380ff0677ac */ /* 0x000e640008000800 */
[----:B------:R-:W-:Y:S01]  /*c850*/  VIADD R10, R11, UR5 ;  /* 0x000000050b0a7c36 */ /* 0x000fe20008000000 */
[----:B---3--:R-:W-:-:S05]  /*c860*/  PRMT R5, R40, 0x7632, R5 ;  /* 0x0000763228057816 */ /* 0x008fca0000000005 */
[----:B------:R3:W-:Y:S01]  /*c870*/  @P4 STG.E.U16 desc[UR16][R6.64], R5 ;  /* 0x0000000506004986 */ /* 0x0007e2000c101510 */
[----:B------:R-:W-:-:S04]  /*c880*/  LEA R8, P4, R11, R3, 0x1 ;  /* 0x000000030b087211 */ /* 0x000fc800078808ff */
[----:B------:R-:W-:Y:S01]  /*c890*/  LEA.HI.X.SX32 R9, R11, R2, 0x1, P4 ;  /* 0x000000020b097211 */ /* 0x000fe200020f0eff */
[----:B------:R-:W-:Y:S01]  /*c8a0*/  VIADD R11, R0, 0xeb ;  /* 0x000000eb000b7836 */ /* 0x000fe20000000000 */
[----:B------:R-:W-:-:S03]  /*c8b0*/  LEA R4, P4, R10, R3, 0x1 ;  /* 0x000000030a047211 */ /* 0x000fc600078808ff */
[----:B------:R4:W-:Y:S01]  /*c8c0*/  @P6 STG.E.U16 desc[UR16][R8.64], R42 ;  /* 0x0000002a08006986 */ /* 0x0009e2000c101510 */
[----:B---3--:R-:W-:Y:S02]  /*c8d0*/  PRMT R7, R42, 0x7632, R7 ;  /* 0x000076322a077816 */ /* 0x008fe40000000007 */
        /* <DEDUP_REMOVED lines=9> */
[-C--:B---3--:R-:W-:Y:S01]  /*c970*/  LEA.HI.X.SX32 R7, R10, R2.reuse, 0x1, P2 ;  /* 0x000000020a077211 */ /* 0x088fe200010f0eff */
        /* <DEDUP_REMOVED lines=21> */
[C---:B---3--:R-:W-:Y:S01]  /*cad0*/  LEA.HI.X.SX32 R7, R10.reuse, R2, 0x1, P6 ;  /* 0x000000020a077211 */ /* 0x048fe200030f0eff */
[----:B------:R-:W-:-:S04]  /*cae0*/  VIADD R10, R10, UR5 ;  /* 0x000000050a0a7c36 */ /* 0x000fc80008000000 */
[----:B------:R-:W-:Y:S01]  /*caf0*/  VIADD R11, R10, UR5 ;  /* 0x000000050a0b7c36 */ /* 0x000fe20008000000 */
[----:B----4-:R-:W-:-:S04]  /*cb00*/  PRMT R5, R46, 0x7632, R5 ;  /* 0x000076322e057816 */ /* 0x010fc80000000005 */
[-C--:B------:R-:W-:Y:S01]  /*cb10*/  LEA R4, P6, R11, R3.reuse, 0x1 ;  /* 0x000000030b047211 */ /* 0x080fe200078c08ff */
[----:B------:R3:W-:Y:S01]  /*cb20*/  @P4 STG.E.U16 desc[UR16][R6.64], R5 ;  /* 0x0000000506004986 */ /* 0x0007e2000c101510 */
[----:B------:R-:W-:-:S04]  /*cb30*/  LEA R8, P4, R10, R3, 0x1 ;  /* 0x000000030a087211 */ /* 0x000fc800078808ff */
[-C--:B------:R-:W-:Y:S02]  /*cb40*/  LEA.HI.X.SX32 R9, R10, R2.reuse, 0x1, P4 ;  /* 0x000000020a097211 */ /* 0x080fe400020f0eff */
[----:B0-----:R-:W-:Y:S01]  /*cb50*/  ISETP.LT.AND P4, PT, R12, UR4, !P0 ;  /* 0x000000040c007c0c */ /* 0x001fe2000c781270 */
[----:B------:R-:W0:Y:S01]  /*cb60*/  LDCU UR4, c[0x0][0x39c] ;  /* 0x00007380ff0477ac */ /* 0x000e220008000800 */
[C---:B------:R-:W-:Y:S01]  /*cb70*/  VIADD R12, R0.reuse, 0xf6 ;  /* 0x000000f6000c7836 */ /* 0x040fe20000000000 */
        /* <DEDUP_REMOVED lines=11> */
[----:B------:R-:W-:-:S03]  /*cc30*/  VIADD R9, R0, 0xf3 ;  /* 0x000000f300097836 */ /* 0x000fc60000000000 */
[----:B0-----:R-:W-:Y:S01]  /*cc40*/  ISETP.LT.AND P6, PT, R8, UR4, !P0 ;  /* 0x0000000408007c0c */ /* 0x001fe2000c7c1270 */
[----:B------:R-:W0:Y:S01]  /*cc50*/  LDCU UR4, c[0x0][0x39c] ;  /* 0x00007380ff0477ac */ /* 0x000e220008000800 */
[-C--:B---3--:R-:W-:Y:S01]  /*cc60*/  LEA.HI.X.SX32 R7, R11, R2.reuse, 0x1, P5 ;  /* 0x000000020b077211 */ /* 0x088fe200028f0eff */
[----:B------:R-:W-:Y:S01]  /*cc70*/  VIADD R4, R0, 0xf4 ;  /* 0x000000f400047836 */ /* 0x000fe20000000000 */
[-C--:B------:R-:W-:Y:S02]  /*cc80*/  LEA R8, P5, R10, R3.reuse, 0x1 ;  /* 0x000000030a087211 */ /* 0x080fe400078a08ff */
[----:B------:R-:W-:Y:S01]  /*cc90*/  PRMT R5, R50, 0x7632, R5 ;  /* 0x0000763232057816 */ /* 0x000fe20000000005 */
[----:B------:R-:W-:Y:S01]  /*cca0*/  @P1 STG.E.U16 desc[UR16][R6.64], R50 ;  /* 0x0000003206001986 */ /* 0x000fe2000c101510 */
[----:B--2---:R-:W-:Y:S01]  /*ccb0*/  ISETP.LT.AND P1, PT, R9, UR7, !P0 ;  /* 0x0000000709007c0c */ /* 0x004fe2000c721270 */
[----:B------:R-:W2:Y:S01]  /*ccc0*/  LDCU UR7, c[0x0][0x39c] ;  /* 0x00007380ff0777ac */ /* 0x000ea20008000800 */
[C---:B------:R-:W-:Y:S01]  /*ccd0*/  LEA.HI.X.SX32 R9, R10.reuse, R2, 0x1, P5 ;  /* 0x000000020a097211 */ /* 0x040fe200028f0eff */
[----:B------:R-:W-:Y:S01]  /*cce0*/  VIADD R10, R10, UR5 ;  /* 0x000000050a0a7c36 */ /* 0x000fe20008000000 */
[----:B-1----:R-:W-:Y:S01]  /*ccf0*/  ISETP.LT.AND P5, PT, R4, UR6, !P0 ;  /* 0x0000000604007c0c */ /* 0x002fe2000c7a1270 */
[----:B------:R-:W1:Y:S02]  /*cd00*/  LDCU UR6, c[0x0][0x39c] ;  /* 0x00007380ff0677ac */ /* 0x000e640008000800 */
[----:B------:R3:W-:Y:S01]  /*cd10*/  @P3 STG.E.U16 desc[UR16][R8.64], R5 ;  /* 0x0000000508003986 */ /* 0x0007e2000c101510 */
[C---:B------:R-:W-:Y:S01]  /*cd20*/  LEA R4, P3, R10.reuse, R3, 0x1 ;  /* 0x000000030a047211 */ /* 0x040fe200078608ff */
[----:B------:R-:W-:-:S03]  /*cd30*/  VIADD R11, R10, UR5 ;  /* 0x000000050a0b7c36 */ /* 0x000fc60008000000 */
        /* <DEDUP_REMOVED lines=8> */
[----:B------:R-:W0:Y:S01]  /*cdc0*/  LDCU UR4, c[0x0][0x39c] ;  /* 0x00007380ff0477ac */ /* 0x000e220008000800 */
[----:B-1----:R-:W-:Y:S01]  /*cdd0*/  ISETP.LT.AND P3, PT, R12, UR6, !P0 ;  /* 0x000000060c007c0c */ /* 0x002fe2000c761270 */
[----:B------:R1:W-:Y:S01]  /*cde0*/  @P2 STG.E.U16 desc[UR16][R6.64], R9 ;  /* 0x0000000906002986 */ /* 0x0003e2000c101510 */
[C---:B------:R-:W-:Y:S01]  /*cdf0*/  LEA R8, P2, R11.reuse, R3, 0x1 ;  /* 0x000000030b087211 */ /* 0x040fe200078408ff */
[----:B------:R-:W-:Y:S01]  /*ce00*/  VIADD R10, R11, UR5 ;  /* 0x000000050b0a7c36 */ /* 0x000fe20008000000 */
[----:B------:R-:W4:Y:S01]  /*ce10*/  LDCU UR6, c[0x0][0x39c] ;  /* 0x00007380ff0677ac */ /* 0x000f220008000800 */
[----:B------:R-:W-:-:S02]  /*ce20*/  VIADD R12, R0, 0xfd ;  /* 0x000000fd000c7836 */ /* 0x000fc40000000000 */
[C---:B---3--:R-:W-:Y:S01]  /*ce30*/  VIADD R5, R0.reuse, 0xf7 ;  /* 0x000000f700057836 */ /* 0x048fe20000000000 */
[-C--:B-1----:R-:W-:Y:S01]  /*ce40*/  LEA.HI.X.SX32 R9, R11, R2.reuse, 0x1, P2 ;  /* 0x000000020b097211 */ /* 0x082fe200010f0eff */
[----:B------:R-:W-:Y:S01]  /*ce50*/  VIADD R6, R0, 0xf8 ;  /* 0x000000f800067836 */ /* 0x000fe20000000000 */
[-C--:B------:R-:W-:Y:S02]  /*ce60*/  LEA R4, P2, R10, R3.reuse, 0x1 ;  /* 0x000000030a047211 */ /* 0x080fe400078408ff */
[----:B------:R-:W-:Y:S01]  /*ce70*/  PRMT R7, R54, 0x7632, R7 ;  /* 0x0000763236077816 */ /* 0x000fe20000000007 */
[----:B------:R-:W-:Y:S01]  /*ce80*/  @P6 STG.E.U16 desc[UR16][R8.64], R54 ;  /* 0x0000003608006986 */ /* 0x000fe2000c101510 */
[----:B--2---:R-:W-:Y:S01]  /*ce90*/  ISETP.LT.AND P6, PT, R5, UR7, !P0 ;  /* 0x0000000705007c0c */ /* 0x004fe2000c7c1270 */
[----:B------:R-:W1:Y:S01]  /*cea0*/  LDCU UR7, c[0x0][0x39c] ;  /* 0x00007380ff0777ac */ /* 0x000e620008000800 */
[C---:B------:R-:W-:Y:S01]  /*ceb0*/  LEA.HI.X.SX32 R5, R10.reuse, R2, 0x1, P2 ;  /* 0x000000020a057211 */ /* 0x040fe200010f0eff */
[----:B------:R-:W-:Y:S01]  /*cec0*/  VIADD R10, R10, UR5 ;  /* 0x000000050a0a7c36 */ /* 0x000fe20008000000 */
[----:B0-----:R-:W-:Y:S01]  /*ced0*/  ISETP.LT.AND P2, PT, R6, UR4, !P0 ;  /* 0x0000000406007c0c */ /* 0x001fe2000c741270 */
[----:B------:R-:W0:Y:S02]  /*cee0*/  LDCU UR4, c[0x0][0x39c] ;  /* 0x00007380ff0477ac */ /* 0x000e240008000800 */
[----:B------:R2:W-:Y:S01]  /*cef0*/  @P1 STG.E.U16 desc[UR16][R4.64], R7 ;  /* 0x0000000704001986 */ /* 0x0005e2000c101510 */
[C---:B------:R-:W-:Y:S01]  /*cf00*/  LEA R6, P1, R10.reuse, R3, 0x1 ;  /* 0x000000030a067211 */ /* 0x040fe200078208ff */
[----:B------:R-:W-:-:S03]  /*cf10*/  VIADD R11, R10, UR5 ;  /* 0x000000050a0b7c36 */ /* 0x000fc60008000000 */
[-C--:B--2---:R-:W-:Y:S01]  /*cf20*/  LEA.HI.X.SX32 R7, R10, R2.reuse, 0x1, P1 ;  /* 0x000000020a077211 */ /* 0x084fe200008f0eff */
[C---:B------:R-:W-:Y:S01]  /*cf30*/  VIADD R10, R0.reuse, 0xf9 ;  /* 0x000000f9000a7836 */ /* 0x040fe20000000000 */
[C---:B------:R-:W-:Y:S01]  /*cf40*/  LEA R8, P1, R11.reuse, R3, 0x1 ;  /* 0x000000030b087211 */ /* 0x040fe200078208ff */
[----:B------:R-:W-:Y:S02]  /*cf50*/  VIADD R5, R0, 0xfa ;  /* 0x000000fa00057836 */ /* 0x000fe40000000000 */
[----:B------:R2:W-:Y:S01]  /*cf60*/  @P5 STG.E.U16 desc[UR16][R6.64], R56 ;  /* 0x0000003806005986 */ /* 0x0005e2000c101510 */
[C---:B------:R-:W-:Y:S01]  /*cf70*/  LEA.HI.X.SX32 R9, R11.reuse, R2, 0x1, P1 ;  /* 0x000000020b097211 */ /* 0x040fe200008f0eff */
[----:B------:R-:W-:Y:S01]  /*cf80*/  VIADD R11, R11, UR5 ;  /* 0x000000050b0b7c36 */ /* 0x000fe20008000000 */
[----:B----4-:R-:W-:Y:S01]  /*cf90*/  ISETP.LT.AND P1, PT, R10, UR6, !P0 ;  /* 0x000000060a007c0c */ /* 0x010fe2000c721270 */
[----:B------:R-:W-:Y:S01]  /*cfa0*/  VIADD R10, R0, 0xfb ;  /* 0x000000fb000a7836 */ /* 0x000fe20000000000 */
[----:B0-----:R-:W-:Y:S01]  /*cfb0*/  ISETP.LT.AND P5, PT, R5, UR4, !P0 ;  /* 0x0000000405007c0c */ /* 0x001fe2000c7a1270 */
[----:B------:R-:W0:Y:S01]  /*cfc0*/  LDCU UR4, c[0x0][0x39c] ;  /* 0x00007380ff0477ac */ /* 0x000e220008000800 */
[----:B------:R-:W3:Y:S01]  /*cfd0*/  LDCU UR6, c[0x0][0x39c] ;  /* 0x00007380ff0677ac */ /* 0x000ee20008000800 */
[----:B--2---:R-:W-:-:S05]  /*cfe0*/  PRMT R7, R56, 0x7632, R7 ;  /* 0x0000763238077816 */ /* 0x004fca0000000007 */
[----:B------:R2:W-:Y:S01]  /*cff0*/  @P4 STG.E.U16 desc[UR16][R8.64], R7 ;  /* 0x0000000708004986 */ /* 0x0005e2000c101510 */
[----:B------:R-:W-:-:S04]  /*d000*/  LEA R4, P4, R11, R3, 0x1 ;  /* 0x000000030b047211 */ /* 0x000fc800078808ff */
[C---:B------:R-:W-:Y:S01]  /*d010*/  LEA.HI.X.SX32 R5, R11.reuse, R2, 0x1, P4 ;  /* 0x000000020b057211 */ /* 0x040fe200020f0eff */
[----:B------:R-:W-:Y:S01]  /*d020*/  VIADD R11, R11, UR5 ;  /* 0x000000050b0b7c36 */ /* 0x000fe20008000000 */
[----:B-1----:R-:W-:-:S03]  /*d030*/  ISETP.LT.AND P4, PT, R10, UR7, !P0 ;  /* 0x000000070a007c0c */ /* 0x002fc6000c781270 */
[----:B------:R1:W-:Y:S01]  /*d040*/  @P3 STG.E.U16 desc[UR16][R4.64], R58 ;  /* 0x0000003a04003986 */ /* 0x0003e2000c101510 */
[C---:B------:R-:W-:Y:S01]  /*d050*/  LEA R6, P3, R11.reuse, R3, 0x1 ;  /* 0x000000030b067211 */ /* 0x040fe200078608ff */
[----:B------:R-:W-:-:S03]  /*d060*/  VIADD R10, R11, UR5 ;  /* 0x000000050b0a7c36 */ /* 0x000fc60008000000 */
[----:B--2---:R-:W-:Y:S01]  /*d070*/  LEA.HI.X.SX32 R7, R11, R2, 0x1, P3 ;  /* 0x000000020b077211 */ /* 0x004fe200018f0eff */
[----:B------:R-:W-:Y:S01]  /*d080*/  VIADD R11, R0, 0xfc ;  /* 0x000000fc000b7836 */ /* 0x000fe20000000000 */
[----:B------:R-:W-:Y:S01]  /*d090*/  LEA R8, P3, R10, R3, 0x1 ;  /* 0x000000030a087211 */ /* 0x000fe200078608ff */
[----:B------:R-:W-:-:S03]  /*d0a0*/  VIADD R0, R0, 0xff ;  /* 0x000000ff00007836 */ /* 0x000fc60000000000 */
[C---:B------:R-:W-:Y:S01]  /*d0b0*/  LEA.HI.X.SX32 R9, R10.reuse, R2, 0x1, P3 ;  /* 0x000000020a097211 */ /* 0x040fe200018f0eff */
[----:B------:R-:W-:Y:S01]  /*d0c0*/  VIADD R10, R10, UR5 ;  /* 0x000000050a0a7c36 */ /* 0x000fe20008000000 */
[----:B-1----:R-:W-:Y:S02]  /*d0d0*/  PRMT R5, R58, 0x7632, R5 ;  /* 0x000076323a057816 */ /* 0x002fe40000000005 */
[----:B0-----:R-:W-:Y:S01]  /*d0e0*/  ISETP.LT.AND P3, PT, R11, UR4, !P0 ;  /* 0x000000040b007c0c */ /* 0x001fe2000c761270 */
[C---:B------:R-:W-:Y:S01]  /*d0f0*/  VIADD R11, R10.reuse, UR5 ;  /* 0x000000050a0b7c36 */ /* 0x040fe20008000000 */
[----:B------:R-:W0:Y:S01]  /*d100*/  LDCU UR4, c[0x0][0x39c] ;  /* 0x00007380ff0477ac */ /* 0x000e220008000800 */
[----:B------:R1:W-:Y:S04]  /*d110*/  @P6 STG.E.U16 desc[UR16][R6.64], R5 ;  /* 0x0000000506006986 */ /* 0x0003e8000c101510 */
[----:B------:R2:W-:Y:S01]  /*d120*/  @P2 STG.E.U16 desc[UR16][R8.64], R60 ;  /* 0x0000003c08002986 */ /* 0x0005e2000c101510 */
[----:B------:R-:W-:-:S04]  /*d130*/  LEA R4, P2, R10, R3, 0x1 ;  /* 0x000000030a047211 */ /* 0x000fc800078408ff */
[----:B-1----:R-:W-:Y:S01]  /*d140*/  LEA.HI.X.SX32 R5, R10, R2, 0x1, P2 ;  /* 0x000000020a057211 */ /* 0x002fe200010f0eff */
[C---:B------:R-:W-:Y:S01]  /*d150*/  VIADD R10, R11.reuse, UR5 ;  /* 0x000000050b0a7c36 */ /* 0x040fe20008000000 */
[----:B------:R-:W-:Y:S02]  /*d160*/  PRMT R7, R60, 0x7632, R7 ;  /* 0x000076323c077816 */ /* 0x000fe40000000007 */
[----:B---3--:R-:W-:Y:S01]  /*d170*/  ISETP.LT.AND P2, PT, R12, UR6, !P0 ;  /* 0x000000060c007c0c */ /* 0x008fe2000c741270 */
[C---:B------:R-:W-:Y:S01]  /*d180*/  VIADD R13, R10.reuse, UR5 ;  /* 0x000000050a0d7c36 */ /* 0x040fe20008000000 */
[----:B------:R-:W1:Y:S01]  /*d190*/  LDCU UR6, c[0x0][0x39c] ;  /* 0x00007380ff0677ac */ /* 0x000e620008000800 */
[----:B------:R3:W-:Y:S01]  /*d1a0*/  @P1 STG.E.U16 desc[UR16][R4.64], R7 ;  /* 0x0000000704001986 */ /* 0x0007e2000c101510 */
[-C--:B------:R-:W-:Y:S01]  /*d1b0*/  LEA R6, P1, R11, R3.reuse, 0x1 ;  /* 0x000000030b067211 */ /* 0x080fe200078208ff */
[----:B------:R-:W-:Y:S01]  /*d1c0*/  VIADD R14, R13, UR5 ;  /* 0x000000050d0e7c36 */ /* 0x000fe20008000000 */
[----:B--2---:R-:W-:-:S03]  /*d1d0*/  LEA R8, P6, R10, R3, 0x1 ;  /* 0x000000030a087211 */ /* 0x004fc600078c08ff */
[----:B------:R-:W-:Y:S01]  /*d1e0*/  VIADD R16, R14, UR5 ;  /* 0x000000050e107c36 */ /* 0x000fe20008000000 */
[-C--:B------:R-:W-:Y:S02]  /*d1f0*/  LEA.HI.X.SX32 R9, R10, R2.reuse, 0x1, P6 ;  /* 0x000000020a097211 */ /* 0x080fe400030f0eff */
[-C--:B------:R-:W-:Y:S01]  /*d200*/  LEA R12, P6, R14, R3.reuse, 0x1 ;  /* 0x000000030e0c7211 */ /* 0x080fe200078c08ff */
[----:B------:R-:W-:Y:S01]  /*d210*/  VIADD R15, R16, UR5 ;  /* 0x00000005100f7c36 */ /* 0x000fe20008000000 */
[----:B---3--:R-:W-:Y:S02]  /*d220*/  LEA.HI.X.SX32 R7, R11, R2, 0x1, P1 ;  /* 0x000000020b077211 */ /* 0x008fe400008f0eff */
[----:B------:R-:W-:-:S03]  /*d230*/  LEA R10, P1, R13, R3, 0x1 ;  /* 0x000000030d0a7211 */ /* 0x000fc600078208ff */
[----:B------:R2:W-:Y:S01]  /*d240*/  @P5 STG.E.U16 desc[UR16][R6.64], R62 ;  /* 0x0000003e06005986 */ /* 0x0005e2000c101510 */
[-C--:B------:R-:W-:Y:S02]  /*d250*/  LEA.HI.X.SX32 R11, R13, R2.reuse, 0x1, P1 ;  /* 0x000000020d0b7211 */ /* 0x080fe400008f0eff */
[-C--:B------:R-:W-:Y:S02]  /*d260*/  LEA.HI.X.SX32 R13, R14, R2.reuse, 0x1, P6 ;  /* 0x000000020e0d7211 */ /* 0x080fe400030f0eff */
[----:B------:R-:W-:Y:S02]  /*d270*/  LEA R14, P6, R15, R3, 0x1 ;  /* 0x000000030f0e7211 */ /* 0x000fe400078c08ff */
[----:B0-----:R-:W-:Y:S02]  /*d280*/  ISETP.LT.AND P1, PT, R17, UR4, !P0 ;  /* 0x0000000411007c0c */ /* 0x001fe4000c721270 */
[----:B-1----:R-:W-:Y:S02]  /*d290*/  ISETP.LT.AND P0, PT, R0, UR6, !P0 ;  /* 0x0000000600007c0c */ /* 0x002fe4000c701270 */
[----:B------:R-:W-:-:S02]  /*d2a0*/  LEA.HI.X.SX32 R15, R15, R2, 0x1, P6 ;  /* 0x000000020f0f7211 */ /* 0x000fc400030f0eff */
[----:B------:R-:W-:Y:S02]  /*d2b0*/  LEA R4, P6, R16, R3, 0x1 ;  /* 0x0000000310047211 */ /* 0x000fe400078c08ff */
[----:B------:R-:W-:Y:S02]  /*d2c0*/  PRMT R0, R62, 0x7632, R0 ;  /* 0x000076323e007816 */ /* 0x000fe40000000000 */
[----:B------:R-:W-:Y:S02]  /*d2d0*/  LEA.HI.X.SX32 R5, R16, R2, 0x1, P6 ;  /* 0x0000000210057211 */ /* 0x000fe400030f0eff */
[----:B------:R-:W-:Y:S01]  /*d2e0*/  PRMT R2, R64, 0x7632, R2 ;  /* 0x0000763240027816 */ /* 0x000fe20000000002 */
[----:B------:R0:W-:Y:S01]  /*d2f0*/  @P4 STG.E.U16 desc[UR16][R8.64], R0 ;  /* 0x0000000008004986 */ /* 0x0001e2000c101510 */
[----:B--2---:R-:W-:-:S03]  /*d300*/  PRMT R7, R66, 0x7632, R7 ;  /* 0x0000763242077816 */ /* 0x004fc60000000007 */
[----:B------:R0:W-:Y:S04]  /*d310*/  @P3 STG.E.U16 desc[UR16][R10.64], R64 ;  /* 0x000000400a003986 */ /* 0x0001e8000c101510 */
[----:B------:R0:W-:Y:S04]  /*d320*/  @P2 STG.E.U16 desc[UR16][R12.64], R2 ;  /* 0x000000020c002986 */ /* 0x0001e8000c101510 */
[----:B------:R0:W-:Y:S04]  /*d330*/  @P1 STG.E.U16 desc[UR16][R4.64], R66 ;  /* 0x0000004204001986 */ /* 0x0001e8000c101510 */
[----:B------:R0:W-:Y:S01]  /*d340*/  @P0 STG.E.U16 desc[UR16][R14.64], R7 ;  /* 0x000000070e000986 */ /* 0x0001e2000c101510 */
[----:B-----5:R-:W-:Y:S06]  /*d350*/  BAR.SYNC.DEFER_BLOCKING 0x0 ;  /* 0x0000000000007b1d */ /* 0x020fec0000010000 */
[----:B------:R-:W-:Y:S05]  /*d360*/  BRA.U UP0, `(.L_x_14) ;  /* 0x0000000100a07547 */ /* 0x000fea000b800000 */
[----:B------:R-:W1:Y:S01]  /*d370*/  S2UR UR5, SR_CgaCtaId ;  /* 0x00000000000579c3 */ /* 0x000e620000008800 */
[----:B------:R-:W-:Y:S01]  /*d380*/  NOP ;  /* 0x0000000000007918 */ /* 0x000fe20000000000 */
[----:B------:R-:W-:Y:S01]  /*d390*/  UMOV UR4, 0x50 ;  /* 0x0000005000047882 */ /* 0x000fe20000000000 */
[----:B0-----:R-:W-:Y:S02]  /*d3a0*/  IMAD.U32 R0, RZ, RZ, UR15 ;  /* 0x0000000fff007e24 */ /* 0x001fe4000f8e00ff */
[----:B------:R-:W-:Y:S02]  /*d3b0*/  IMAD.MOV.U32 R3, RZ, RZ, 0xffff ;  /* 0x0000ffffff037424 */ /* 0x000fe400078e00ff */
[----:B------:R-:W-:Y:S01]  /*d3c0*/  IMAD.MOV.U32 R7, RZ, RZ, 0x1 ;  /* 0x00000001ff077424 */ /* 0x000fe200078e00ff */
[----:B------:R-:W-:-:S04]  /*d3d0*/  LOP3.LUT R0, R0, 0xffff, RZ, 0xc0, !PT ;  /* 0x0000ffff00007812 */ /* 0x000fc800078ec0ff */
[----:B------:R-:W-:-:S05]  /*d3e0*/  SHF.R.U32.HI R0, RZ, 0x5, R0 ;  /* 0x00000005ff007819 */ /* 0x000fca0000011600 */
[----:B------:R-:W-:Y:S01]  /*d3f0*/  VIADD R2, R0, 0x10 ;  /* 0x0000001000027836 */ /* 0x000fe20000000000 */
[----:B------:R-:W-:Y:S01]  /*d400*/  SHF.L.U32 R0, R3, R0, RZ ;  /* 0x0000000003007219 */ /* 0x000fe200000006ff */
[----:B-1----:R-:W-:-:S03]  /*d410*/  ULEA UR6, UR5, UR4, 0x18 ;  /* 0x0000000405067291 */ /* 0x002fc6000f8ec0ff */
[----:B------:R-:W-:-:S04]  /*d420*/  SHF.L.U32 R3, R7, R2, RZ ;  /* 0x0000000207037219 */ /* 0x000fc800000006ff */
[----:B------:R-:W-:Y:S02]  /*d430*/  LOP3.LUT R0, R3, R0, RZ, 0xfc, !PT ;  /* 0x0000000003007212 */ /* 0x000fe400078efcff */
[----:B------:R-:W0:Y:S02]  /*d440*/  LDS R5, [UR6] ;  /* 0x00000006ff057984 */ /* 0x000e240008000800 */
[C---:B------:R-:W-:Y:S02]  /*d450*/  LOP3.LUT R2, R0.reuse, 0xffff, RZ, 0xc0, !PT ;  /* 0x0000ffff00027812 */ /* 0x040fe400078ec0ff */
[----:B0-----:R-:W-:-:S04]  /*d460*/  LOP3.LUT R3, R0, 0xffff, R5, 0x80, !PT ;  /* 0x0000ffff00037812 */ /* 0x001fc800078e8005 */
[----:B------:R-:W-:-:S13]  /*d470*/  ISETP.NE.AND P0, PT, R3, R2, PT ;  /* 0x000000020300720c */ /* 0x000fda0003f05270 */
[----:B------:R-:W-:Y:S05]  /*d480*/  @P0 BRA `(.L_x_15) ;  /* 0x0000000000500947 */ /* 0x000fea0003800000 */
[----:B------:R-:W-:Y:S02]  /*d490*/  SHF.R.U32.HI R5, RZ, 0x10, R5 ;  /* 0x00000010ff057819 */ /* 0x000fe40000011605 */
[----:B------:R-:W-:-:S04]  /*d4a0*/  SHF.R.U32.HI R2, RZ, 0x10, R0 ;  /* 0x00000010ff027819 */ /* 0x000fc80000011600 */
[----:B------:R-:W-:-:S04]  /*d4b0*/  LOP3.LUT R5, R5, R2, RZ, 0xc0, !PT ;  /* 0x0000000205057212 */ /* 0x000fc800078ec0ff */
[----:B------:R-:W-:-:S13]  /*d4c0*/  ISETP.NE.AND P0, PT, R5, R2, PT ;  /* 0x000000020500720c */ /* 0x000fda0003f05270 */
[----:B------:R-:W-:Y:S05]  /*d4d0*/  @P0 BRA `(.L_x_16) ;  /* 0x0000000000300947 */ /* 0x000fea0003800000 */
[----:B------:R-:W-:Y:S01]  /*d4e0*/  R2UR UR4, R0 ;  /* 0x00000000000472ca */ /* 0x000fe200000e0000 */
[----:B------:R-:W-:Y:S01]  /*d4f0*/  VOTEU.ANY UR5, UPT, PT ;  /* 0x0000000000057886 */ /* 0x000fe200038e0100 */
[----:B------:R-:W0:Y:S01]  /*d500*/  S2R R0, SR_LANEID ;  /* 0x0000000000007919 */ /* 0x000e220000000000 */
[----:B------:R-:W-:-:S10]  /*d510*/  UFLO.U32 UR5, UR5 ;  /* 0x00000005000572bd */ /* 0x000fd400080e0000 */
[----:B------:R-:W-:-:S06]  /*d520*/  ULOP3.LUT UR4, URZ, UR4, URZ, 0x33, !UPT ;  /* 0x00000004ff047292 */ /* 0x000fcc000f8e33ff */
[----:B------:R-:W-:-:S04]  /*d530*/  IMAD.U32 R2, RZ, RZ, UR4 ;  /* 0x00000004ff027e24 */ /* 0x000fc8000f8e00ff */
[----:B------:R-:W1:Y:S02]  /*d540*/  REDUX UR7, R2 ;  /* 0x00000000020773c4 */ /* 0x000e640000000000 */
[----:B------:R2:W-:Y:S01]  /*d550*/  UTCATOMSWS.AND URZ, UR4 ;  /* 0x0000000400ff79e3 */ /* 0x0005e20008000000 */
[----:B0-----:R-:W-:Y:S01]  /*d560*/  ISETP.EQ.U32.AND P0, PT, R0, UR5, PT ;  /* 0x0000000500007c0c */ /* 0x001fe2000bf02070 */
[----:B-1----:R-:W-:-:S12]  /*d570*/  IMAD.U32 R0, RZ, RZ, UR7 ;  /* 0x00000007ff007e24 */ /* 0x002fd8000f8e00ff */
[----:B------:R2:W-:Y:S01]  /*d580*/  @P0 ATOMS.AND RZ, [UR6], R0 ;  /* 0x00000000ffff098c */ /* 0x0005e2000a800006 */
[----:B------:R-:W-:Y:S05]  /*d590*/  BRA `(.L_x_14) ;  /* 0x0000000000147947 */ /* 0x000fea0003800000 */
.L_x_16:
[----:B------:R-:W-:-:S07]  /*d5a0*/  MOV R2, 0xd5c0 ;  /* 0x0000d5c000027802 */ /* 0x000fce0000000f00 */
[----:B------:R-:W-:Y:S05]  /*d5b0*/  CALL.REL.NOINC `($__internal_0_$__cuda_sm10x_tcgen05_guardrail_trap_col_being_dealloced_not_returned_by_alloc) ;  /* 0x00000000002c7944 */ /* 0x000fea0003c00000 */
[----:B------:R-:W-:Y:S05]  /*d5c0*/  BRA `(.L_x_14) ;  /* 0x0000000000087947 */ /* 0x000fea0003800000 */
.L_x_15:
[----:B------:R-:W-:-:S07]  /*d5d0*/  MOV R2, 0xd5f0 ;  /* 0x0000d5f000027802 */ /* 0x000fce0000000f00 */
[----:B------:R-:W-:Y:S05]  /*d5e0*/  CALL.REL.NOINC `($__internal_2_$__cuda_sm10x_tcgen05_guardrail_trap_unallocated_columns_being_dealloced) ;  /* 0x0000000000387944 */ /* 0x000fea0003c00000 */
.L_x_14:
[----:B------:R-:W-:Y:S01]  /*d5f0*/  NOP ;  /* 0x0000000000007918 */ /* 0x000fe20000000000 */
[----:B--2---:R-:W-:Y:S05]  /*d600*/  EXIT ;  /* 0x000000000000794d */ /* 0x004fea0003800000 */
.L_x_9:
[----:B------:R-:W0:Y:S02]  /*d610*/  SYNCS.PHASECHK.TRANS64.TRYWAIT P1, [UR11], R4 ;  /* 0x00000004ff0075a7 */ /* 0x000e24000802110b */
[----:B0-----:R-:W-:Y:S05]  /*d620*/  @!P1 BRA `(.L_x_9) ;  /* 0xfffffffc00f89947 */ /* 0x001fea000383ffff */
[----:B------:R-:W-:Y:S05]  /*d630*/  BRA `(.L_x_17) ;  /* 0xffffff6c00f87947 */ /* 0x000fea000383ffff */
.L_x_13:
[----:B------:R-:W2:Y:S02]  /*d640*/  SYNCS.PHASECHK.TRANS64.TRYWAIT P1, [UR11], R4 ;  /* 0x00000004ff0075a7 */ /* 0x000ea4000802110b */
[----:B--2---:R-:W-:Y:S05]  /*d650*/  @!P1 BRA `(.L_x_13) ;  /* 0xfffffffc00f89947 */ /* 0x004fea000383ffff */
[----:B------:R-:W-:Y:S05]  /*d660*/  BRA `(.L_x_12) ;  /* 0xffffff7800dc7947 */ /* 0x000fea000383ffff */
        .weak           $__internal_0_$__cuda_sm10x_tcgen05_guardrail_trap_col_being_dealloced_not_returned_by_alloc
        .type           $__internal_0_$__cuda_sm10x_tcgen05_guardrail_trap_col_being_dealloced_not_returned_by_alloc,@function
        .size           $__internal_0_$__cuda_sm10x_tcgen05_guardrail_trap_col_being_dealloced_not_returned_by_alloc,($__internal_1_$__cuda_sm10x_tcgen05_guardrail_trap_phase_invalid_during_alloc - $__internal_0_$__cuda_sm10x_tcgen05_guardrail_trap_col_being_dealloced_not_returned_by_alloc)
$__internal_0_$__cuda_sm10x_tcgen05_guardrail_trap_col_being_dealloced_not_returned_by_alloc:
[----:B------:R-:W-:Y:S05]  /*d670*/  BPT.TRAP 0x1 ;  /* 0x000000040000795c */ /* 0x000fea0000300000 */
[----:B------:R-:W-:-:S04]  /*d680*/  IMAD.MOV.U32 R3, RZ, RZ, 0x0 ;  /* 0x00000000ff037424 */ /* 0x000fc800078e00ff */
[----:B------:R-:W-:Y:S05]  /*d690*/  RET.REL.NODEC R2 `(matmul_kernel) ;  /* 0xffffff2802587950 */ /* 0x000fea0003c3ffff */
        .weak           $__internal_1_$__cuda_sm10x_tcgen05_guardrail_trap_phase_invalid_during_alloc
        .type           $__internal_1_$__cuda_sm10x_tcgen05_guardrail_trap_phase_invalid_during_alloc,@function
        .size           $__internal_1_$__cuda_sm10x_tcgen05_guardrail_trap_phase_invalid_during_alloc,($__internal_2_$__cuda_sm10x_tcgen05_guardrail_trap_unallocated_columns_being_dealloced - $__internal_1_$__cuda_sm10x_tcgen05_guardrail_trap_phase_invalid_during_alloc)
$__internal_1_$__cuda_sm10x_tcgen05_guardrail_trap_phase_invalid_during_alloc:
[----:B------:R-:W-:Y:S05]  /*d6a0*/  BPT.TRAP 0x1 ;  /* 0x000000040000795c */ /* 0x000fea0000300000 */
[----:B------:R-:W-:-:S04]  /*d6b0*/  IMAD.MOV.U32 R5, RZ, RZ, 0x0 ;  /* 0x00000000ff057424 */ /* 0x000fc800078e00ff */
[----:B------:R-:W-:Y:S05]  /*d6c0*/  RET.REL.NODEC R4 `(matmul_kernel) ;  /* 0xffffff28044c7950 */ /* 0x000fea0003c3ffff */
        .weak           $__internal_2_$__cuda_sm10x_tcgen05_guardrail_trap_unallocated_columns_being_dealloced
        .type           $__internal_2_$__cuda_sm10x_tcgen05_guardrail_trap_unallocated_columns_being_dealloced,@function
        .size           $__internal_2_$__cuda_sm10x_tcgen05_guardrail_trap_unallocated_columns_being_dealloced,(.L_x_21 - $__internal_2_$__cuda_sm10x_tcgen05_guardrail_trap_unallocated_columns_being_dealloced)
$__internal_2_$__cuda_sm10x_tcgen05_guardrail_trap_unallocated_columns_being_dealloced:
[----:B------:R-:W-:Y:S05]  /*d6d0*/  BPT.TRAP 0x1 ;  /* 0x000000040000795c */ /* 0x000fea0000300000 */
[----:B------:R-:W-:-:S04]  /*d6e0*/  IMAD.MOV.U32 R3, RZ, RZ, 0x0 ;  /* 0x00000000ff037424 */ /* 0x000fc800078e00ff */
[----:B------:R-:W-:Y:S05]  /*d6f0*/  RET.REL.NODEC R2 `(matmul_kernel) ;  /* 0xffffff2802407950 */ /* 0x000fea0003c3ffff */
.L_x_18:
[----:B------:R-:W-:-:S00]  /*d700*/  BRA `(.L_x_18) ;  /* 0xfffffffc00fc7947 */ /* 0x000fc0000383ffff */
[----:B------:R-:W-:-:S00]  /*d710*/  NOP ;  /* 0x0000000000007918 */ /* 0x000fc00000000000 */
        /* <DEDUP_REMOVED lines=14> */
.L_x_21:


//--------------------- .nv.shared.matmul_kernel  --------------------------
	.section	.nv.shared.matmul_kernel,"aw",@nobits
	.sectionflags	@""
	.align	16
	.zero		1024


//--------------------- .nv.shared.reserved.0     --------------------------
	.section	.nv.shared.reserved.0,"aw",@nobits
	.align	8
	.weak		__nv_reservedSMEM_offset_0_alias
	.size		__nv_reservedSMEM_offset_0_alias, 0, 64
	.other		__nv_reservedSMEM_offset_0_alias,@"STO_CUDA_RESERVED_SHARED STV_DEFAULT"
__nv_reservedSMEM_offset_0_alias:
	.zero		0
.nv.shared.reserved.0:
	.zero		64
	.weak		__nv_reservedSMEM_allocation_phase
	.type		__nv_reservedSMEM_allocation_phase,@object
	.size		__nv_reservedSMEM_allocation_phase,(.L_0 - __nv_reservedSMEM_allocation_phase)
__nv_reservedSMEM_allocation_phase:
	.zero		1
.L_0:
	.zero		7
	.weak		__nv_reservedSMEM_devtool_atexit_pc
	.type		__nv_reservedSMEM_devtool_atexit_pc,@object
	.size		__nv_reservedSMEM_devtool_atexit_pc,(__nv_reservedSMEM_allocation_mask - __nv_reservedSMEM_devtool_atexit_pc)
__nv_reservedSMEM_devtool_atexit_pc:
	.zero		8
	.weak		__nv_reservedSMEM_allocation_mask
	.type		__nv_reservedSMEM_allocation_mask,@object
	.size		__nv_reservedSMEM_allocation_mask,(.L_2 - __nv_reservedSMEM_allocation_mask)
__nv_reservedSMEM_allocation_mask:
	.zero		4
.L_2:


//--------------------- .nv.constant0.matmul_kernel --------------------------
	.section	.nv.constant0.matmul_kernel,"a",@progbits
	.sectionflags	@""
	.align	4
.nv.constant0.matmul_kernel:
	.zero		976


//--------------------- SYMBOLS --------------------------

	.type		.nv.reservedSmem.offset0,@object
	.size		.nv.reservedSmem.offset0,0x4
	.type		.nv.reservedSmem.cap,@object
	.size		.nv.reservedSmem.cap,0x4
